//
// Generated by NVIDIA NVVM Compiler
//
// Compiler Build ID: CL-36424714
// Cuda compilation tools, release 13.0, V13.0.88
// Based on NVVM 20.0.0
//

.version 9.0
.target sm_100
.address_size 64

	// .globl	_Z19gather_alpha_kernelPKfPKiPfiiiif

.visible .entry _Z19gather_alpha_kernelPKfPKiPfiiiif(
	.param .u64 .ptr .align 1 _Z19gather_alpha_kernelPKfPKiPfiiiif_param_0,
	.param .u64 .ptr .align 1 _Z19gather_alpha_kernelPKfPKiPfiiiif_param_1,
	.param .u64 .ptr .align 1 _Z19gather_alpha_kernelPKfPKiPfiiiif_param_2,
	.param .u32 _Z19gather_alpha_kernelPKfPKiPfiiiif_param_3,
	.param .u32 _Z19gather_alpha_kernelPKfPKiPfiiiif_param_4,
	.param .u32 _Z19gather_alpha_kernelPKfPKiPfiiiif_param_5,
	.param .u32 _Z19gather_alpha_kernelPKfPKiPfiiiif_param_6,
	.param .f32 _Z19gather_alpha_kernelPKfPKiPfiiiif_param_7
)
{
	.reg .pred 	%p<77>;
	.reg .b32 	%r<76>;
	.reg .b32 	%f<205>;
	.reg .b64 	%rd<140>;

	ld.param.u64 	%rd30, [_Z19gather_alpha_kernelPKfPKiPfiiiif_param_0];
	ld.param.u64 	%rd31, [_Z19gather_alpha_kernelPKfPKiPfiiiif_param_1];
	ld.param.u64 	%rd32, [_Z19gather_alpha_kernelPKfPKiPfiiiif_param_2];
	ld.param.u32 	%r57, [_Z19gather_alpha_kernelPKfPKiPfiiiif_param_3];
	ld.param.u32 	%r54, [_Z19gather_alpha_kernelPKfPKiPfiiiif_param_4];
	ld.param.u32 	%r55, [_Z19gather_alpha_kernelPKfPKiPfiiiif_param_5];
	ld.param.u32 	%r56, [_Z19gather_alpha_kernelPKfPKiPfiiiif_param_6];
	ld.param.f32 	%f56, [_Z19gather_alpha_kernelPKfPKiPfiiiif_param_7];
	cvta.to.global.u64 	%rd1, %rd30;
	cvta.to.global.u64 	%rd2, %rd31;
	cvta.to.global.u64 	%rd3, %rd32;
	mov.u32 	%r1, %ctaid.x;
	setp.ge.s32 	%p1, %r1, %r57;
	@%p1 bra 	$L__BB0_70;
	setp.lt.s32 	%p2, %r55, 1;
	mov.f32 	%f204, 0f1E3CE508;
	@%p2 bra 	$L__BB0_44;
	cvt.u64.u32 	%rd33, %r1;
	mul.wide.u32 	%rd4, %r55, %r1;
	cvt.s64.s32 	%rd34, %r54;
	mul.lo.s64 	%rd5, %rd34, %rd33;
	and.b32  	%r2, %r55, 7;
	setp.lt.u32 	%p3, %r55, 8;
	mov.f32 	%f203, 0f00000000;
	mov.b32 	%r65, 0;
	@%p3 bra 	$L__BB0_21;
	and.b32  	%r65, %r55, 2147483640;
	neg.s32 	%r63, %r65;
	shl.b64 	%rd35, %rd4, 2;
	add.s64 	%rd36, %rd35, 16;
	add.s64 	%rd136, %rd2, %rd36;
	add.s64 	%rd135, %rd3, %rd36;
	mov.f32 	%f203, 0f00000000;
$L__BB0_4:
	.pragma "nounroll";
	ld.global.nc.u32 	%r6, [%rd136+-16];
	setp.lt.s32 	%p4, %r6, 0;
	setp.ge.s32 	%p5, %r6, %r54;
	mov.f32 	%f182, 0f00000000;
	or.pred  	%p6, %p4, %p5;
	@%p6 bra 	$L__BB0_6;
	cvt.u64.u32 	%rd37, %r6;
	add.s64 	%rd38, %rd5, %rd37;
	shl.b64 	%rd39, %rd38, 2;
	add.s64 	%rd40, %rd1, %rd39;
	ld.global.nc.f32 	%f182, [%rd40];
$L__BB0_6:
	st.global.f32 	[%rd135+-16], %f182;
	add.f32 	%f4, %f203, %f182;
	ld.global.nc.u32 	%r7, [%rd136+-12];
	setp.lt.s32 	%p7, %r7, 0;
	setp.ge.s32 	%p8, %r7, %r54;
	mov.f32 	%f183, 0f00000000;
	or.pred  	%p9, %p7, %p8;
	@%p9 bra 	$L__BB0_8;
	cvt.u64.u32 	%rd41, %r7;
	add.s64 	%rd42, %rd5, %rd41;
	shl.b64 	%rd43, %rd42, 2;
	add.s64 	%rd44, %rd1, %rd43;
	ld.global.nc.f32 	%f183, [%rd44];
$L__BB0_8:
	st.global.f32 	[%rd135+-12], %f183;
	add.f32 	%f7, %f4, %f183;
	ld.global.nc.u32 	%r8, [%rd136+-8];
	setp.lt.s32 	%p10, %r8, 0;
	setp.ge.s32 	%p11, %r8, %r54;
	mov.f32 	%f184, 0f00000000;
	or.pred  	%p12, %p10, %p11;
	@%p12 bra 	$L__BB0_10;
	cvt.u64.u32 	%rd45, %r8;
	add.s64 	%rd46, %rd5, %rd45;
	shl.b64 	%rd47, %rd46, 2;
	add.s64 	%rd48, %rd1, %rd47;
	ld.global.nc.f32 	%f184, [%rd48];
$L__BB0_10:
	st.global.f32 	[%rd135+-8], %f184;
	add.f32 	%f10, %f7, %f184;
	ld.global.nc.u32 	%r9, [%rd136+-4];
	setp.lt.s32 	%p13, %r9, 0;
	setp.ge.s32 	%p14, %r9, %r54;
	mov.f32 	%f185, 0f00000000;
	or.pred  	%p15, %p13, %p14;
	@%p15 bra 	$L__BB0_12;
	cvt.u64.u32 	%rd49, %r9;
	add.s64 	%rd50, %rd5, %rd49;
	shl.b64 	%rd51, %rd50, 2;
	add.s64 	%rd52, %rd1, %rd51;
	ld.global.nc.f32 	%f185, [%rd52];
$L__BB0_12:
	st.global.f32 	[%rd135+-4], %f185;
	add.f32 	%f13, %f10, %f185;
	ld.global.nc.u32 	%r10, [%rd136];
	setp.lt.s32 	%p16, %r10, 0;
	setp.ge.s32 	%p17, %r10, %r54;
	mov.f32 	%f186, 0f00000000;
	or.pred  	%p18, %p16, %p17;
	@%p18 bra 	$L__BB0_14;
	cvt.u64.u32 	%rd53, %r10;
	add.s64 	%rd54, %rd5, %rd53;
	shl.b64 	%rd55, %rd54, 2;
	add.s64 	%rd56, %rd1, %rd55;
	ld.global.nc.f32 	%f186, [%rd56];
$L__BB0_14:
	st.global.f32 	[%rd135], %f186;
	add.f32 	%f16, %f13, %f186;
	ld.global.nc.u32 	%r11, [%rd136+4];
	setp.lt.s32 	%p19, %r11, 0;
	setp.ge.s32 	%p20, %r11, %r54;
	mov.f32 	%f187, 0f00000000;
	or.pred  	%p21, %p19, %p20;
	@%p21 bra 	$L__BB0_16;
	cvt.u64.u32 	%rd57, %r11;
	add.s64 	%rd58, %rd5, %rd57;
	shl.b64 	%rd59, %rd58, 2;
	add.s64 	%rd60, %rd1, %rd59;
	ld.global.nc.f32 	%f187, [%rd60];
$L__BB0_16:
	st.global.f32 	[%rd135+4], %f187;
	add.f32 	%f19, %f16, %f187;
	ld.global.nc.u32 	%r12, [%rd136+8];
	setp.lt.s32 	%p22, %r12, 0;
	setp.ge.s32 	%p23, %r12, %r54;
	mov.f32 	%f188, 0f00000000;
	or.pred  	%p24, %p22, %p23;
	@%p24 bra 	$L__BB0_18;
	cvt.u64.u32 	%rd61, %r12;
	add.s64 	%rd62, %rd5, %rd61;
	shl.b64 	%rd63, %rd62, 2;
	add.s64 	%rd64, %rd1, %rd63;
	ld.global.nc.f32 	%f188, [%rd64];
$L__BB0_18:
	st.global.f32 	[%rd135+8], %f188;
	add.f32 	%f22, %f19, %f188;
	ld.global.nc.u32 	%r13, [%rd136+12];
	setp.lt.s32 	%p25, %r13, 0;
	setp.ge.s32 	%p26, %r13, %r54;
	mov.f32 	%f189, 0f00000000;
	or.pred  	%p27, %p25, %p26;
	@%p27 bra 	$L__BB0_20;
	cvt.u64.u32 	%rd65, %r13;
	add.s64 	%rd66, %rd5, %rd65;
	shl.b64 	%rd67, %rd66, 2;
	add.s64 	%rd68, %rd1, %rd67;
	ld.global.nc.f32 	%f189, [%rd68];
$L__BB0_20:
	st.global.f32 	[%rd135+12], %f189;
	add.f32 	%f203, %f22, %f189;
	add.s32 	%r63, %r63, 8;
	add.s64 	%rd136, %rd136, 32;
	add.s64 	%rd135, %rd135, 32;
	setp.ne.s32 	%p28, %r63, 0;
	@%p28 bra 	$L__BB0_4;
$L__BB0_21:
	setp.eq.s32 	%p29, %r2, 0;
	@%p29 bra 	$L__BB0_43;
	and.b32  	%r16, %r55, 3;
	setp.lt.u32 	%p30, %r2, 4;
	@%p30 bra 	$L__BB0_32;
	cvt.u64.u32 	%rd69, %r65;
	add.s64 	%rd12, %rd4, %rd69;
	shl.b64 	%rd70, %rd12, 2;
	add.s64 	%rd13, %rd2, %rd70;
	ld.global.nc.u32 	%r17, [%rd13];
	setp.lt.s32 	%p31, %r17, 0;
	setp.ge.s32 	%p32, %r17, %r54;
	mov.f32 	%f192, 0f00000000;
	or.pred  	%p33, %p31, %p32;
	@%p33 bra 	$L__BB0_25;
	cvt.u64.u32 	%rd71, %r17;
	add.s64 	%rd72, %rd5, %rd71;
	shl.b64 	%rd73, %rd72, 2;
	add.s64 	%rd74, %rd1, %rd73;
	ld.global.nc.f32 	%f192, [%rd74];
$L__BB0_25:
	add.s64 	%rd14, %rd3, %rd70;
	st.global.f32 	[%rd14], %f192;
	add.f32 	%f30, %f203, %f192;
	ld.global.nc.u32 	%r18, [%rd13+4];
	setp.lt.s32 	%p34, %r18, 0;
	setp.ge.s32 	%p35, %r18, %r54;
	mov.f32 	%f193, 0f00000000;
	or.pred  	%p36, %p34, %p35;
	@%p36 bra 	$L__BB0_27;
	cvt.u64.u32 	%rd76, %r18;
	add.s64 	%rd77, %rd5, %rd76;
	shl.b64 	%rd78, %rd77, 2;
	add.s64 	%rd79, %rd1, %rd78;
	ld.global.nc.f32 	%f193, [%rd79];
$L__BB0_27:
	st.global.f32 	[%rd14+4], %f193;
	add.f32 	%f33, %f30, %f193;
	ld.global.nc.u32 	%r19, [%rd13+8];
	setp.lt.s32 	%p37, %r19, 0;
	setp.ge.s32 	%p38, %r19, %r54;
	mov.f32 	%f194, 0f00000000;
	or.pred  	%p39, %p37, %p38;
	@%p39 bra 	$L__BB0_29;
	cvt.u64.u32 	%rd80, %r19;
	add.s64 	%rd81, %rd5, %rd80;
	shl.b64 	%rd82, %rd81, 2;
	add.s64 	%rd83, %rd1, %rd82;
	ld.global.nc.f32 	%f194, [%rd83];
$L__BB0_29:
	st.global.f32 	[%rd14+8], %f194;
	add.f32 	%f36, %f33, %f194;
	ld.global.nc.u32 	%r20, [%rd13+12];
	setp.lt.s32 	%p40, %r20, 0;
	setp.ge.s32 	%p41, %r20, %r54;
	mov.f32 	%f195, 0f00000000;
	or.pred  	%p42, %p40, %p41;
	@%p42 bra 	$L__BB0_31;
	cvt.u64.u32 	%rd84, %r20;
	add.s64 	%rd85, %rd5, %rd84;
	shl.b64 	%rd86, %rd85, 2;
	add.s64 	%rd87, %rd1, %rd86;
	ld.global.nc.f32 	%f195, [%rd87];
$L__BB0_31:
	st.global.f32 	[%rd14+12], %f195;
	add.f32 	%f203, %f36, %f195;
	add.s32 	%r65, %r65, 4;
$L__BB0_32:
	setp.eq.s32 	%p43, %r16, 0;
	@%p43 bra 	$L__BB0_43;
	setp.eq.s32 	%p44, %r16, 1;
	@%p44 bra 	$L__BB0_39;
	cvt.u64.u32 	%rd88, %r65;
	add.s64 	%rd15, %rd4, %rd88;
	shl.b64 	%rd89, %rd15, 2;
	add.s64 	%rd16, %rd2, %rd89;
	ld.global.nc.u32 	%r23, [%rd16];
	setp.lt.s32 	%p45, %r23, 0;
	setp.ge.s32 	%p46, %r23, %r54;
	mov.f32 	%f198, 0f00000000;
	or.pred  	%p47, %p45, %p46;
	@%p47 bra 	$L__BB0_36;
	cvt.u64.u32 	%rd90, %r23;
	add.s64 	%rd91, %rd5, %rd90;
	shl.b64 	%rd92, %rd91, 2;
	add.s64 	%rd93, %rd1, %rd92;
	ld.global.nc.f32 	%f198, [%rd93];
$L__BB0_36:
	add.s64 	%rd17, %rd3, %rd89;
	st.global.f32 	[%rd17], %f198;
	add.f32 	%f44, %f203, %f198;
	ld.global.nc.u32 	%r24, [%rd16+4];
	setp.lt.s32 	%p48, %r24, 0;
	setp.ge.s32 	%p49, %r24, %r54;
	mov.f32 	%f199, 0f00000000;
	or.pred  	%p50, %p48, %p49;
	@%p50 bra 	$L__BB0_38;
	cvt.u64.u32 	%rd95, %r24;
	add.s64 	%rd96, %rd5, %rd95;
	shl.b64 	%rd97, %rd96, 2;
	add.s64 	%rd98, %rd1, %rd97;
	ld.global.nc.f32 	%f199, [%rd98];
$L__BB0_38:
	st.global.f32 	[%rd17+4], %f199;
	add.f32 	%f203, %f44, %f199;
	add.s32 	%r65, %r65, 2;
$L__BB0_39:
	and.b32  	%r59, %r55, 1;
	setp.eq.b32 	%p51, %r59, 1;
	not.pred 	%p52, %p51;
	@%p52 bra 	$L__BB0_43;
	cvt.u64.u32 	%rd99, %r65;
	add.s64 	%rd18, %rd4, %rd99;
	shl.b64 	%rd100, %rd18, 2;
	add.s64 	%rd101, %rd2, %rd100;
	ld.global.nc.u32 	%r27, [%rd101];
	setp.lt.s32 	%p53, %r27, 0;
	setp.ge.s32 	%p54, %r27, %r54;
	mov.f32 	%f202, 0f00000000;
	or.pred  	%p55, %p53, %p54;
	@%p55 bra 	$L__BB0_42;
	cvt.u64.u32 	%rd102, %r27;
	add.s64 	%rd103, %rd5, %rd102;
	shl.b64 	%rd104, %rd103, 2;
	add.s64 	%rd105, %rd1, %rd104;
	ld.global.nc.f32 	%f202, [%rd105];
$L__BB0_42:
	add.s64 	%rd107, %rd3, %rd100;
	st.global.f32 	[%rd107], %f202;
	add.f32 	%f203, %f203, %f202;
$L__BB0_43:
	add.f32 	%f204, %f203, 0f1E3CE508;
$L__BB0_44:
	setp.eq.s32 	%p56, %r56, 0;
	@%p56 bra 	$L__BB0_57;
	setp.lt.s32 	%p57, %r55, 1;
	@%p57 bra 	$L__BB0_70;
	mul.wide.u32 	%rd19, %r55, %r1;
	and.b32  	%r28, %r55, 7;
	setp.lt.u32 	%p58, %r55, 8;
	mov.b32 	%r74, 0;
	@%p58 bra 	$L__BB0_49;
	and.b32  	%r74, %r55, 2147483640;
	neg.s32 	%r67, %r74;
	shl.b64 	%rd108, %rd19, 2;
	add.s64 	%rd109, %rd108, %rd3;
	add.s64 	%rd137, %rd109, 16;
$L__BB0_48:
	.pragma "nounroll";
	ld.global.f32 	%f78, [%rd137+-16];
	div.rn.f32 	%f79, %f78, %f204;
	mul.f32 	%f80, %f56, %f79;
	st.global.f32 	[%rd137+-16], %f80;
	ld.global.f32 	%f81, [%rd137+-12];
	div.rn.f32 	%f82, %f81, %f204;
	mul.f32 	%f83, %f56, %f82;
	st.global.f32 	[%rd137+-12], %f83;
	ld.global.f32 	%f84, [%rd137+-8];
	div.rn.f32 	%f85, %f84, %f204;
	mul.f32 	%f86, %f56, %f85;
	st.global.f32 	[%rd137+-8], %f86;
	ld.global.f32 	%f87, [%rd137+-4];
	div.rn.f32 	%f88, %f87, %f204;
	mul.f32 	%f89, %f56, %f88;
	st.global.f32 	[%rd137+-4], %f89;
	ld.global.f32 	%f90, [%rd137];
	div.rn.f32 	%f91, %f90, %f204;
	mul.f32 	%f92, %f56, %f91;
	st.global.f32 	[%rd137], %f92;
	ld.global.f32 	%f93, [%rd137+4];
	div.rn.f32 	%f94, %f93, %f204;
	mul.f32 	%f95, %f56, %f94;
	st.global.f32 	[%rd137+4], %f95;
	ld.global.f32 	%f96, [%rd137+8];
	div.rn.f32 	%f97, %f96, %f204;
	mul.f32 	%f98, %f56, %f97;
	st.global.f32 	[%rd137+8], %f98;
	ld.global.f32 	%f99, [%rd137+12];
	div.rn.f32 	%f100, %f99, %f204;
	mul.f32 	%f101, %f56, %f100;
	st.global.f32 	[%rd137+12], %f101;
	add.s32 	%r67, %r67, 8;
	add.s64 	%rd137, %rd137, 32;
	setp.eq.s32 	%p59, %r67, 0;
	@%p59 bra 	$L__BB0_49;
	bra.uni 	$L__BB0_48;
$L__BB0_49:
	setp.eq.s32 	%p60, %r28, 0;
	@%p60 bra 	$L__BB0_70;
	and.b32  	%r49, %r55, 3;
	setp.lt.u32 	%p61, %r28, 4;
	@%p61 bra 	$L__BB0_52;
	cvt.u64.u32 	%rd110, %r74;
	add.s64 	%rd111, %rd19, %rd110;
	shl.b64 	%rd112, %rd111, 2;
	add.s64 	%rd113, %rd3, %rd112;
	ld.global.f32 	%f102, [%rd113];
	div.rn.f32 	%f103, %f102, %f204;
	mul.f32 	%f104, %f56, %f103;
	st.global.f32 	[%rd113], %f104;
	ld.global.f32 	%f105, [%rd113+4];
	div.rn.f32 	%f106, %f105, %f204;
	mul.f32 	%f107, %f56, %f106;
	st.global.f32 	[%rd113+4], %f107;
	ld.global.f32 	%f108, [%rd113+8];
	div.rn.f32 	%f109, %f108, %f204;
	mul.f32 	%f110, %f56, %f109;
	st.global.f32 	[%rd113+8], %f110;
	ld.global.f32 	%f111, [%rd113+12];
	div.rn.f32 	%f112, %f111, %f204;
	mul.f32 	%f113, %f56, %f112;
	st.global.f32 	[%rd113+12], %f113;
	add.s32 	%r74, %r74, 4;
$L__BB0_52:
	setp.eq.s32 	%p62, %r49, 0;
	@%p62 bra 	$L__BB0_70;
	setp.eq.s32 	%p63, %r49, 1;
	@%p63 bra 	$L__BB0_55;
	cvt.u64.u32 	%rd114, %r74;
	add.s64 	%rd115, %rd19, %rd114;
	shl.b64 	%rd116, %rd115, 2;
	add.s64 	%rd117, %rd3, %rd116;
	ld.global.f32 	%f114, [%rd117];
	div.rn.f32 	%f115, %f114, %f204;
	mul.f32 	%f116, %f56, %f115;
	st.global.f32 	[%rd117], %f116;
	ld.global.f32 	%f117, [%rd117+4];
	div.rn.f32 	%f118, %f117, %f204;
	mul.f32 	%f119, %f56, %f118;
	st.global.f32 	[%rd117+4], %f119;
	add.s32 	%r74, %r74, 2;
$L__BB0_55:
	and.b32  	%r61, %r55, 1;
	setp.eq.b32 	%p64, %r61, 1;
	not.pred 	%p65, %p64;
	@%p65 bra 	$L__BB0_70;
	cvt.u64.u32 	%rd118, %r74;
	add.s64 	%rd119, %rd19, %rd118;
	shl.b64 	%rd120, %rd119, 2;
	add.s64 	%rd121, %rd3, %rd120;
	ld.global.f32 	%f120, [%rd121];
	div.rn.f32 	%f121, %f120, %f204;
	mul.f32 	%f122, %f56, %f121;
	st.global.f32 	[%rd121], %f122;
	bra.uni 	$L__BB0_70;
$L__BB0_57:
	setp.lt.s32 	%p66, %r55, 1;
	setp.eq.f32 	%p67, %f56, 0f3F800000;
	or.pred  	%p68, %p67, %p66;
	@%p68 bra 	$L__BB0_70;
	mul.wide.u32 	%rd23, %r55, %r1;
	and.b32  	%r33, %r55, 15;
	setp.lt.u32 	%p69, %r55, 16;
	mov.b32 	%r70, 0;
	@%p69 bra 	$L__BB0_61;
	and.b32  	%r70, %r55, 2147483632;
	neg.s32 	%r68, %r70;
	shl.b64 	%rd122, %rd23, 2;
	add.s64 	%rd123, %rd122, %rd3;
	add.s64 	%rd138, %rd123, 32;
$L__BB0_60:
	.pragma "nounroll";
	ld.global.f32 	%f123, [%rd138+-32];
	mul.f32 	%f124, %f56, %f123;
	st.global.f32 	[%rd138+-32], %f124;
	ld.global.f32 	%f125, [%rd138+-28];
	mul.f32 	%f126, %f56, %f125;
	st.global.f32 	[%rd138+-28], %f126;
	ld.global.f32 	%f127, [%rd138+-24];
	mul.f32 	%f128, %f56, %f127;
	st.global.f32 	[%rd138+-24], %f128;
	ld.global.f32 	%f129, [%rd138+-20];
	mul.f32 	%f130, %f56, %f129;
	st.global.f32 	[%rd138+-20], %f130;
	ld.global.f32 	%f131, [%rd138+-16];
	mul.f32 	%f132, %f56, %f131;
	st.global.f32 	[%rd138+-16], %f132;
	ld.global.f32 	%f133, [%rd138+-12];
	mul.f32 	%f134, %f56, %f133;
	st.global.f32 	[%rd138+-12], %f134;
	ld.global.f32 	%f135, [%rd138+-8];
	mul.f32 	%f136, %f56, %f135;
	st.global.f32 	[%rd138+-8], %f136;
	ld.global.f32 	%f137, [%rd138+-4];
	mul.f32 	%f138, %f56, %f137;
	st.global.f32 	[%rd138+-4], %f138;
	ld.global.f32 	%f139, [%rd138];
	mul.f32 	%f140, %f56, %f139;
	st.global.f32 	[%rd138], %f140;
	ld.global.f32 	%f141, [%rd138+4];
	mul.f32 	%f142, %f56, %f141;
	st.global.f32 	[%rd138+4], %f142;
	ld.global.f32 	%f143, [%rd138+8];
	mul.f32 	%f144, %f56, %f143;
	st.global.f32 	[%rd138+8], %f144;
	ld.global.f32 	%f145, [%rd138+12];
	mul.f32 	%f146, %f56, %f145;
	st.global.f32 	[%rd138+12], %f146;
	ld.global.f32 	%f147, [%rd138+16];
	mul.f32 	%f148, %f56, %f147;
	st.global.f32 	[%rd138+16], %f148;
	ld.global.f32 	%f149, [%rd138+20];
	mul.f32 	%f150, %f56, %f149;
	st.global.f32 	[%rd138+20], %f150;
	ld.global.f32 	%f151, [%rd138+24];
	mul.f32 	%f152, %f56, %f151;
	st.global.f32 	[%rd138+24], %f152;
	ld.global.f32 	%f153, [%rd138+28];
	mul.f32 	%f154, %f56, %f153;
	st.global.f32 	[%rd138+28], %f154;
	add.s32 	%r68, %r68, 16;
	add.s64 	%rd138, %rd138, 64;
	setp.ne.s32 	%p70, %r68, 0;
	@%p70 bra 	$L__BB0_60;
$L__BB0_61:
	setp.eq.s32 	%p71, %r33, 0;
	@%p71 bra 	$L__BB0_70;
	and.b32  	%r39, %r55, 7;
	setp.lt.u32 	%p72, %r33, 8;
	@%p72 bra 	$L__BB0_64;
	cvt.u64.u32 	%rd124, %r70;
	add.s64 	%rd125, %rd23, %rd124;
	shl.b64 	%rd126, %rd125, 2;
	add.s64 	%rd127, %rd3, %rd126;
	ld.global.f32 	%f155, [%rd127];
	mul.f32 	%f156, %f56, %f155;
	st.global.f32 	[%rd127], %f156;
	ld.global.f32 	%f157, [%rd127+4];
	mul.f32 	%f158, %f56, %f157;
	st.global.f32 	[%rd127+4], %f158;
	ld.global.f32 	%f159, [%rd127+8];
	mul.f32 	%f160, %f56, %f159;
	st.global.f32 	[%rd127+8], %f160;
	ld.global.f32 	%f161, [%rd127+12];
	mul.f32 	%f162, %f56, %f161;
	st.global.f32 	[%rd127+12], %f162;
	ld.global.f32 	%f163, [%rd127+16];
	mul.f32 	%f164, %f56, %f163;
	st.global.f32 	[%rd127+16], %f164;
	ld.global.f32 	%f165, [%rd127+20];
	mul.f32 	%f166, %f56, %f165;
	st.global.f32 	[%rd127+20], %f166;
	ld.global.f32 	%f167, [%rd127+24];
	mul.f32 	%f168, %f56, %f167;
	st.global.f32 	[%rd127+24], %f168;
	ld.global.f32 	%f169, [%rd127+28];
	mul.f32 	%f170, %f56, %f169;
	st.global.f32 	[%rd127+28], %f170;
	add.s32 	%r70, %r70, 8;
$L__BB0_64:
	setp.eq.s32 	%p73, %r39, 0;
	@%p73 bra 	$L__BB0_70;
	and.b32  	%r42, %r55, 3;
	setp.lt.u32 	%p74, %r39, 4;
	@%p74 bra 	$L__BB0_67;
	cvt.u64.u32 	%rd128, %r70;
	add.s64 	%rd129, %rd23, %rd128;
	shl.b64 	%rd130, %rd129, 2;
	add.s64 	%rd131, %rd3, %rd130;
	ld.global.f32 	%f171, [%rd131];
	mul.f32 	%f172, %f56, %f171;
	st.global.f32 	[%rd131], %f172;
	ld.global.f32 	%f173, [%rd131+4];
	mul.f32 	%f174, %f56, %f173;
	st.global.f32 	[%rd131+4], %f174;
	ld.global.f32 	%f175, [%rd131+8];
	mul.f32 	%f176, %f56, %f175;
	st.global.f32 	[%rd131+8], %f176;
	ld.global.f32 	%f177, [%rd131+12];
	mul.f32 	%f178, %f56, %f177;
	st.global.f32 	[%rd131+12], %f178;
	add.s32 	%r70, %r70, 4;
$L__BB0_67:
	setp.eq.s32 	%p75, %r42, 0;
	@%p75 bra 	$L__BB0_70;
	cvt.u64.u32 	%rd132, %r70;
	add.s64 	%rd133, %rd23, %rd132;
	shl.b64 	%rd134, %rd133, 2;
	add.s64 	%rd139, %rd3, %rd134;
	neg.s32 	%r72, %r42;
$L__BB0_69:
	.pragma "nounroll";
	ld.global.f32 	%f179, [%rd139];
	mul.f32 	%f180, %f56, %f179;
	st.global.f32 	[%rd139], %f180;
	add.s64 	%rd139, %rd139, 4;
	add.s32 	%r72, %r72, 1;
	setp.eq.s32 	%p76, %r72, 0;
	@%p76 bra 	$L__BB0_70;
	bra.uni 	$L__BB0_69;
$L__BB0_70:
	ret;

}


// ===== COMPILED SASS (sm_100) =====

	.target	sm_100

	.elftype	@"ET_EXEC"


//--------------------- .note.nv.tkinfo           --------------------------
	.section	.note.nv.tkinfo,"",@"SHT_NOTE"
	.sectionflags	@"SHF_NOTE_NV_TKINFO"
	.tkinfo
        /*0018*/ 	.word	0x00000002
        /*0030*/ 	.string	""
        /*0030*/ 	.string	"ptxas"
        /*0030*/ 	.string	"Cuda compilation tools, release 13.0, V13.0.88"
        /*0030*/ 	.string	"Build cuda_13.0.r13.0/compiler.36424714_0"
        /*0030*/ 	.string	"-arch sm_100 -m 64 "



//--------------------- .note.nv.cuinfo           --------------------------
	.section	.note.nv.cuinfo,"",@"SHT_NOTE"
	.sectionflags	@"SHF_NOTE_NV_CUINFO"
        /*0018*/ 	.short	0x0002
        /*001a*/ 	.short	0x0064
        /*001c*/ 	.short	0x0082
	.zero		2


//--------------------- .nv.info                  --------------------------
	.section	.nv.info,"",@"SHT_CUDA_INFO"
	.align	4


	//----- nvinfo : EIATTR_REGCOUNT
	.align		4
        /*0000*/ 	.byte	0x04, 0x2f
        /*0002*/ 	.short	(.L_1 - .L_0)
	.align		4
.L_0:
        /*0004*/ 	.word	index@(_Z19gather_alpha_kernelPKfPKiPfiiiif)
        /*0008*/ 	.word	0x00000020


	//----- nvinfo : EIATTR_FRAME_SIZE
	.align		4
.L_1:
        /*000c*/ 	.byte	0x04, 0x11
        /*000e*/ 	.short	(.L_3 - .L_2)
	.align		4
.L_2:
        /*0010*/ 	.word	index@($__internal_0_$__cuda_sm3x_div_rn_noftz_f32_slowpath)
        /*0014*/ 	.word	0x00000000


	//----- nvinfo : EIATTR_FRAME_SIZE
	.align		4
.L_3:
        /*0018*/ 	.byte	0x04, 0x11
        /*001a*/ 	.short	(.L_5 - .L_4)
	.align		4
.L_4:
        /*001c*/ 	.word	index@(_Z19gather_alpha_kernelPKfPKiPfiiiif)
        /*0020*/ 	.word	0x00000000


	//----- nvinfo : EIATTR_MIN_STACK_SIZE
	.align		4
.L_5:
        /*0024*/ 	.byte	0x04, 0x12
        /*0026*/ 	.short	(.L_7 - .L_6)
	.align		4
.L_6:
        /*0028*/ 	.word	index@(_Z19gather_alpha_kernelPKfPKiPfiiiif)
        /*002c*/ 	.word	0x00000000
.L_7:


//--------------------- .nv.compat                --------------------------
	.section	.nv.compat,"",@"SHT_CUDA_COMPAT_INFO"
	.align	4
        /*0000*/ 	.byte	0x02, 0x09, 0x00, 0x00, 0x02, 0x02, 0x01, 0x00, 0x02, 0x05, 0x05, 0x00, 0x03, 0x07, 0x01, 0x01
        /*0010*/ 	.byte	0x02, 0x03, 0x00, 0x00, 0x02, 0x06, 0x01, 0x00, 0x04, 0x0b, 0x08, 0x00, 0x01, 0x00, 0x00, 0x00
        /*0020*/ 	.byte	0x00, 0x00, 0x00, 0x00


//--------------------- .nv.info._Z19gather_alpha_kernelPKfPKiPfiiiif --------------------------
	.section	.nv.info._Z19gather_alpha_kernelPKfPKiPfiiiif,"",@"SHT_CUDA_INFO"
	.sectionflags	@""
	.align	4


	//----- nvinfo : EIATTR_CUDA_API_VERSION
	.align		4
        /*0000*/ 	.byte	0x04, 0x37
        /*0002*/ 	.short	(.L_9 - .L_8)
.L_8:
        /*0004*/ 	.word	0x00000082


	//----- nvinfo : EIATTR_KPARAM_INFO
	.align		4
.L_9:
        /*0008*/ 	.byte	0x04, 0x17
        /*000a*/ 	.short	(.L_11 - .L_10)
.L_10:
        /*000c*/ 	.word	0x00000000
        /*0010*/ 	.short	0x0007
        /*0012*/ 	.short	0x0028
        /*0014*/ 	.byte	0x00, 0xf0, 0x11, 0x00


	//----- nvinfo : EIATTR_KPARAM_INFO
	.align		4
.L_11:
        /*0018*/ 	.byte	0x04, 0x17
        /*001a*/ 	.short	(.L_13 - .L_12)
.L_12:
        /*001c*/ 	.word	0x00000000
        /*0020*/ 	.short	0x0006
        /*0022*/ 	.short	0x0024
        /*0024*/ 	.byte	0x00, 0xf0, 0x11, 0x00


	//----- nvinfo : EIATTR_KPARAM_INFO
	.align		4
.L_13:
        /*0028*/ 	.byte	0x04, 0x17
        /*002a*/ 	.short	(.L_15 - .L_14)
.L_14:
        /*002c*/ 	.word	0x00000000
        /*0030*/ 	.short	0x0005
        /*0032*/ 	.short	0x0020
        /*0034*/ 	.byte	0x00, 0xf0, 0x11, 0x00


	//----- nvinfo : EIATTR_KPARAM_INFO
	.align		4
.L_15:
        /*0038*/ 	.byte	0x04, 0x17
        /*003a*/ 	.short	(.L_17 - .L_16)
.L_16:
        /*003c*/ 	.word	0x00000000
        /*0040*/ 	.short	0x0004
        /*0042*/ 	.short	0x001c
        /*0044*/ 	.byte	0x00, 0xf0, 0x11, 0x00


	//----- nvinfo : EIATTR_KPARAM_INFO
	.align		4
.L_17:
        /*0048*/ 	.byte	0x04, 0x17
        /*004a*/ 	.short	(.L_19 - .L_18)
.L_18:
        /*004c*/ 	.word	0x00000000
        /*0050*/ 	.short	0x0003
        /*0052*/ 	.short	0x0018
        /*0054*/ 	.byte	0x00, 0xf0, 0x11, 0x00


	//----- nvinfo : EIATTR_KPARAM_INFO
	.align		4
.L_19:
        /*0058*/ 	.byte	0x04, 0x17
        /*005a*/ 	.short	(.L_21 - .L_20)
.L_20:
        /*005c*/ 	.word	0x00000000
        /*0060*/ 	.short	0x0002
        /*0062*/ 	.short	0x0010
        /*0064*/ 	.byte	0x00, 0xf5, 0x21, 0x00


	//----- nvinfo : EIATTR_KPARAM_INFO
	.align		4
.L_21:
        /*0068*/ 	.byte	0x04, 0x17
        /*006a*/ 	.short	(.L_23 - .L_22)
.L_22:
        /*006c*/ 	.word	0x00000000
        /*0070*/ 	.short	0x0001
        /*0072*/ 	.short	0x0008
        /*0074*/ 	.byte	0x00, 0xf5, 0x21, 0x00


	//----- nvinfo : EIATTR_KPARAM_INFO
	.align		4
.L_23:
        /*0078*/ 	.byte	0x04, 0x17
        /*007a*/ 	.short	(.L_25 - .L_24)
.L_24:
        /*007c*/ 	.word	0x00000000
        /*0080*/ 	.short	0x0000
        /*0082*/ 	.short	0x0000
        /*0084*/ 	.byte	0x00, 0xf5, 0x21, 0x00


	//----- nvinfo : EIATTR_SPARSE_MMA_MASK
	.align		4
.L_25:
        /*0088*/ 	.byte	0x03, 0x50
        /*008a*/ 	.short	0x0000


	//----- nvinfo : EIATTR_MAXREG_COUNT
	.align		4
        /*008c*/ 	.byte	0x03, 0x1b
        /*008e*/ 	.short	0x00ff


	//----- nvinfo : EIATTR_MERCURY_ISA_VERSION
	.align		4
        /*0090*/ 	.byte	0x03, 0x5f
        /*0092*/ 	.short	0x0101


	//----- nvinfo : EIATTR_VRC_CTA_INIT_COUNT
	.align		4
        /*0094*/ 	.byte	0x02, 0x4a
	.zero		1
	.zero		1


	//----- nvinfo : EIATTR_EXIT_INSTR_OFFSETS
	.align		4
        /*0098*/ 	.byte	0x04, 0x1c
        /*009a*/ 	.short	(.L_27 - .L_26)


	//   ....[0]....
.L_26:
        /*009c*/ 	.word	0x00000040


	//   ....[1]....
        /*00a0*/ 	.word	0x00001200


	//   ....[2]....
        /*00a4*/ 	.word	0x00001a60


	//   ....[3]....
        /*00a8*/ 	.word	0x00001ee0


	//   ....[4]....
        /*00ac*/ 	.word	0x00002180


	//   ....[5]....
        /*00b0*/ 	.word	0x000022d0


	//   ....[6]....
        /*00b4*/ 	.word	0x00002320


	//   ....[7]....
        /*00b8*/ 	.word	0x00002770


	//   ....[8]....
        /*00bc*/ 	.word	0x000029a0


	//   ....[9]....
        /*00c0*/ 	.word	0x00002b10


	//   ....[10]....
        /*00c4*/ 	.word	0x00002c00


	//----- nvinfo : EIATTR_CRS_STACK_SIZE
	.align		4
.L_27:
        /*00c8*/ 	.byte	0x04, 0x1e
        /*00ca*/ 	.short	(.L_29 - .L_28)
.L_28:
        /*00cc*/ 	.word	0x00000000


	//----- nvinfo : EIATTR_CBANK_PARAM_SIZE
	.align		4
.L_29:
        /*00d0*/ 	.byte	0x03, 0x19
        /*00d2*/ 	.short	0x002c


	//----- nvinfo : EIATTR_PARAM_CBANK
	.align		4
        /*00d4*/ 	.byte	0x04, 0x0a
        /*00d6*/ 	.short	(.L_31 - .L_30)
	.align		4
.L_30:
        /*00d8*/ 	.word	index@(.nv.constant0._Z19gather_alpha_kernelPKfPKiPfiiiif)
        /*00dc*/ 	.short	0x0380
        /*00de*/ 	.short	0x002c


	//----- nvinfo : EIATTR_SW_WAR
	.align		4
.L_31:
        /*00e0*/ 	.byte	0x04, 0x36
        /*00e2*/ 	.short	(.L_33 - .L_32)
.L_32:
        /*00e4*/ 	.word	0x00000008
.L_33:


//--------------------- .nv.callgraph             --------------------------
	.section	.nv.callgraph,"",@"SHT_CUDA_CALLGRAPH"
	.align	4
	.sectionentsize	8
	.align		4
        /*0000*/ 	.word	0x00000000
	.align		4
        /*0004*/ 	.word	0xffffffff
	.align		4
        /*0008*/ 	.word	0x00000000
	.align		4
        /*000c*/ 	.word	0xfffffffe
	.align		4
        /*0010*/ 	.word	0x00000000
	.align		4
        /*0014*/ 	.word	0xfffffffd
	.align		4
        /*0018*/ 	.word	0x00000000
	.align		4
        /*001c*/ 	.word	0xfffffffc


//--------------------- .text._Z19gather_alpha_kernelPKfPKiPfiiiif --------------------------
	.section	.text._Z19gather_alpha_kernelPKfPKiPfiiiif,"ax",@progbits
	.align	128
        .global         _Z19gather_alpha_kernelPKfPKiPfiiiif
        .type           _Z19gather_alpha_kernelPKfPKiPfiiiif,@function
        .size           _Z19gather_alpha_kernelPKfPKiPfiiiif,(.L_x_40 - _Z19gather_alpha_kernelPKfPKiPfiiiif)
        .other          _Z19gather_alpha_kernelPKfPKiPfiiiif,@"STO_CUDA_ENTRY STV_DEFAULT"
_Z19gather_alpha_kernelPKfPKiPfiiiif:
.text._Z19gather_alpha_kernelPKfPKiPfiiiif:
[----:B------:R-:W-:Y:S08]  /*0000*/  LDC R1, c[0x0][0x37c] ;  /* 0x0000df00ff017b82 */ /* 0x000ff00000000800 */
[----:B------:R-:W0:Y:S08]  /*0010*/  S2UR UR22, SR_CTAID.X ;  /* 0x00000000001679c3 */ /* 0x000e300000002500 */
[----:B------:R-:W0:Y:S02]  /*0020*/  LDC R0, c[0x0][0x398] ;  /* 0x0000e600ff007b82 */ /* 0x000e240000000800 */
[----:B0-----:R-:W-:-:S13]  /*0030*/  ISETP.LE.AND P0, PT, R0, UR22, PT ;  /* 0x0000001600007c0c */ /* 0x001fda000bf03270 */
[----:B------:R-:W-:Y:S05]  /*0040*/  @P0 EXIT ;  /* 0x000000000000094d */ /* 0x000fea0003800000 */
[----:B------:R-:W0:Y:S01]  /*0050*/  LDCU UR10, c[0x0][0x3a0] ;  /* 0x00007400ff0a77ac */ /* 0x000e220008000800 */
[----:B------:R-:W-:Y:S01]  /*0060*/  IMAD.MOV.U32 R3, RZ, RZ, 0x1e3ce508 ;  /* 0x1e3ce508ff037424 */ /* 0x000fe200078e00ff */
[----:B------:R-:W1:Y:S01]  /*0070*/  LDCU.64 UR16, c[0x0][0x358] ;  /* 0x00006b00ff1077ac */ /* 0x000e620008000a00 */
[----:B0-----:R-:W-:-:S09]  /*0080*/  UISETP.GE.AND UP0, UPT, UR10, 0x1, UPT ;  /* 0x000000010a00788c */ /* 0x001fd2000bf06270 */
[----:B-1----:R-:W-:Y:S05]  /*0090*/  BRA.U !UP0, `(.L_x_0) ;  /* 0x0000001108447547 */ /* 0x002fea000b800000 */
[----:B------:R-:W0:Y:S01]  /*00a0*/  LDCU UR9, c[0x0][0x39c] ;  /* 0x00007380ff0977ac */ /* 0x000e220008000800 */
[----:B------:R-:W-:Y:S01]  /*00b0*/  IMAD.MOV.U32 R19, RZ, RZ, RZ ;  /* 0x000000ffff137224 */ /* 0x000fe200078e00ff */
[----:B------:R-:W-:Y:S02]  /*00c0*/  UISETP.GE.U32.AND UP1, UPT, UR10, 0x8, UPT ;  /* 0x000000080a00788c */ /* 0x000fe4000bf26070 */
[----:B------:R-:W-:Y:S02]  /*00d0*/  ULOP3.LUT UR21, UR10, 0x7, URZ, 0xc0, !UPT ;  /* 0x000000070a157892 */ /* 0x000fe4000f8ec0ff */
[----:B------:R-:W-:Y:S02]  /*00e0*/  UIMAD.WIDE.U32 UR6, UR22, UR10, URZ ;  /* 0x0000000a160672a5 */ /* 0x000fe4000f8e00ff */
[----:B------:R-:W-:Y:S02]  /*00f0*/  UISETP.NE.AND UP0, UPT, UR21, URZ, UPT ;  /* 0x000000ff1500728c */ /* 0x000fe4000bf05270 */
[----:B0-----:R-:W-:-:S02]  /*0100*/  USHF.R.S32.HI UR4, URZ, 0x1f, UR9 ;  /* 0x0000001fff047899 */ /* 0x001fc40008011409 */
[----:B------:R-:W-:Y:S02]  /*0110*/  UIMAD.WIDE.U32 UR18, UR22, UR9, URZ ;  /* 0x00000009161272a5 */ /* 0x000fe4000f8e00ff */
[----:B------:R-:W-:-:S03]  /*0120*/  UIMAD UR11, UR4, UR22, URZ ;  /* 0x00000016040b72a4 */ /* 0x000fc6000f8e02ff */
[----:B------:R-:W-:Y:S01]  /*0130*/  UMOV UR4, URZ ;  /* 0x000000ff00047c82 */ /* 0x000fe20008000000 */
[----:B------:R-:W-:Y:S01]  /*0140*/  UIADD3 UR11, UPT, UPT, UR19, UR11, URZ ;  /* 0x0000000b130b7290 */ /* 0x000fe2000fffe0ff */
[----:B------:R-:W-:Y:S11]  /*0150*/  BRA.U !UP1, `(.L_x_1) ;  /* 0x0000000509e07547 */ /* 0x000ff6000b800000 */
[----:B------:R-:W0:Y:S01]  /*0160*/  LDCU.64 UR12, c[0x0][0x388] ;  /* 0x00007100ff0c77ac */ /* 0x000e220008000a00 */
[----:B------:R-:W-:Y:S01]  /*0170*/  IMAD.MOV.U32 R19, RZ, RZ, RZ ;  /* 0x000000ffff137224 */ /* 0x000fe200078e00ff */
[----:B------:R-:W1:Y:S01]  /*0180*/  LDCU.64 UR14, c[0x0][0x390] ;  /* 0x00007200ff0e77ac */ /* 0x000e620008000a00 */
[----:B------:R-:W-:Y:S02]  /*0190*/  ULEA UR5, UP1, UR6, 0x10, 0x2 ;  /* 0x0000001006057891 */ /* 0x000fe4000f8210ff */
[----:B------:R-:W-:Y:S02]  /*01a0*/  ULOP3.LUT UR4, UR10, 0x7ffffff8, URZ, 0xc0, !UPT ;  /* 0x7ffffff80a047892 */ /* 0x000fe4000f8ec0ff */
[----:B------:R-:W-:Y:S01]  /*01b0*/  ULEA.HI.X UR8, UR6, URZ, UR7, 0x2, UP1 ;  /* 0x000000ff06087291 */ /* 0x000fe200088f1407 */
[----:B------:R-:W2:Y:S01]  /*01c0*/  LDCU UR20, c[0x0][0x39c] ;  /* 0x00007380ff1477ac */ /* 0x000ea20008000800 */
[----:B0-----:R-:W-:Y:S02]  /*01d0*/  UIADD3 UR9, UP1, UPT, UR5, UR12, URZ ;  /* 0x0000000c05097290 */ /* 0x001fe4000ff3e0ff */
[----:B------:R-:W-:-:S02]  /*01e0*/  UIADD3 UR12, UPT, UPT, -UR4, URZ, URZ ;  /* 0x000000ff040c7290 */ /* 0x000fc4000fffe1ff */
[----:B-1----:R-:W-:Y:S02]  /*01f0*/  UIADD3 UR5, UP2, UPT, UR5, UR14, URZ ;  /* 0x0000000e05057290 */ /* 0x002fe4000ff5e0ff */
[----:B------:R-:W-:Y:S01]  /*0200*/  UIADD3.X UR10, UPT, UPT, UR8, UR13, URZ, UP1, !UPT ;  /* 0x0000000d080a7290 */ /* 0x000fe20008ffe4ff */
[----:B------:R-:W-:Y:S01]  /*0210*/  MOV R2, UR9 ;  /* 0x0000000900027c02 */ /* 0x000fe20008000f00 */
[----:B------:R-:W-:Y:S02]  /*0220*/  UIADD3.X UR8, UPT, UPT, UR8, UR15, URZ, UP2, !UPT ;  /* 0x0000000f08087290 */ /* 0x000fe400097fe4ff */
[----:B------:R-:W-:Y:S02]  /*0230*/  IMAD.U32 R18, RZ, RZ, UR5 ;  /* 0x00000005ff127e24 */ /* 0x000fe4000f8e00ff */
[----:B------:R-:W-:Y:S02]  /*0240*/  IMAD.U32 R3, RZ, RZ, UR10 ;  /* 0x0000000aff037e24 */ /* 0x000fe4000f8e00ff */
[----:B--2---:R-:W-:-:S07]  /*0250*/  IMAD.U32 R17, RZ, RZ, UR8 ;  /* 0x00000008ff117e24 */ /* 0x004fce000f8e00ff */
.L_x_2:
[----:B0-----:R-:W2:Y:S04]  /*0260*/  LDG.E.CONSTANT R7, desc[UR16][R2.64+-0x10] ;  /* 0xfffff01002077981 */ /* 0x001ea8000c1e9900 */
[----:B------:R-:W3:Y:S04]  /*0270*/  LDG.E.CONSTANT R5, desc[UR16][R2.64+-0xc] ;  /* 0xfffff41002057981 */ /* 0x000ee8000c1e9900 */
[----:B------:R-:W4:Y:S04]  /*0280*/  LDG.E.CONSTANT R4, desc[UR16][R2.64+-0x8] ;  /* 0xfffff81002047981 */ /* 0x000f28000c1e9900 */
[----:B------:R-:W5:Y:S04]  /*0290*/  LDG.E.CONSTANT R12, desc[UR16][R2.64+-0x4] ;  /* 0xfffffc10020c7981 */ /* 0x000f68000c1e9900 */
[----:B------:R-:W5:Y:S04]  /*02a0*/  LDG.E.CONSTANT R24, desc[UR16][R2.64] ;  /* 0x0000001002187981 */ /* 0x000f68000c1e9900 */
[----:B------:R-:W5:Y:S04]  /*02b0*/  LDG.E.CONSTANT R20, desc[UR16][R2.64+0x8] ;  /* 0x0000081002147981 */ /* 0x000f68000c1e9900 */
[----:B------:R-:W5:Y:S04]  /*02c0*/  LDG.E.CONSTANT R0, desc[UR16][R2.64+0x4] ;  /* 0x0000041002007981 */ /* 0x000f68000c1e9900 */
[----:B------:R-:W5:Y:S01]  /*02d0*/  LDG.E.CONSTANT R16, desc[UR16][R2.64+0xc] ;  /* 0x00000c1002107981 */ /* 0x000f62000c1e9900 */
[----:B------:R-:W-:Y:S01]  /*02e0*/  UMOV UR9, UR20 ;  /* 0x0000001400097c82 */ /* 0x000fe20008000000 */
[----:B------:R-:W-:-:S02]  /*02f0*/  IMAD.MOV.U32 R21, RZ, RZ, RZ ;  /* 0x000000ffff157224 */ /* 0x000fc400078e00ff */
[----:B------:R-:W-:Y:S01]  /*0300*/  IMAD.MOV.U32 R27, RZ, RZ, RZ ;  /* 0x000000ffff1b7224 */ /* 0x000fe200078e00ff */
[----:B--2---:R-:W-:-:S04]  /*0310*/  ISETP.GE.AND P3, PT, R7, UR9, PT ;  /* 0x0000000907007c0c */ /* 0x004fc8000bf66270 */
[----:B------:R-:W-:Y:S02]  /*0320*/  ISETP.LT.OR P3, PT, R7, RZ, P3 ;  /* 0x000000ff0700720c */ /* 0x000fe40001f61670 */
[----:B---3--:R-:W-:-:S04]  /*0330*/  ISETP.GE.AND P4, PT, R5, UR9, PT ;  /* 0x0000000905007c0c */ /* 0x008fc8000bf86270 */
[----:B------:R-:W-:-:S07]  /*0340*/  ISETP.LT.OR P4, PT, R5, RZ, P4 ;  /* 0x000000ff0500720c */ /* 0x000fce0002781670 */
[----:B------:R-:W0:Y:S01]  /*0350*/  @!P3 LDC.64 R8, c[0x0][0x380] ;  /* 0x0000e000ff08bb82 */ /* 0x000e220000000a00 */
[----:B----4-:R-:W-:-:S04]  /*0360*/  ISETP.GE.AND P0, PT, R4, UR9, PT ;  /* 0x0000000904007c0c */ /* 0x010fc8000bf06270 */
[----:B------:R-:W-:-:S03]  /*0370*/  ISETP.LT.OR P0, PT, R4, RZ, P0 ;  /* 0x000000ff0400720c */ /* 0x000fc60000701670 */
[----:B------:R-:W1:Y:S01]  /*0380*/  @!P4 LDC.64 R10, c[0x0][0x380] ;  /* 0x0000e000ff0acb82 */ /* 0x000e620000000a00 */
[----:B------:R-:W-:Y:S02]  /*0390*/  @!P3 IADD3 R7, P2, PT, R7, UR18, RZ ;  /* 0x000000120707bc10 */ /* 0x000fe4000ff5e0ff */
[C---:B-----5:R-:W-:Y:S02]  /*03a0*/  ISETP.GE.AND P1, PT, R12.reuse, UR9, PT ;  /* 0x000000090c007c0c */ /* 0x060fe4000bf26270 */
[----:B------:R-:W-:Y:S02]  /*03b0*/  @!P3 IADD3.X R22, PT, PT, RZ, UR11, RZ, P2, !PT ;  /* 0x0000000bff16bc10 */ /* 0x000fe400097fe4ff */
[----:B------:R-:W-:-:S03]  /*03c0*/  ISETP.LT.OR P1, PT, R12, RZ, P1 ;  /* 0x000000ff0c00720c */ /* 0x000fc60000f21670 */
[----:B------:R-:W2:Y:S01]  /*03d0*/  @!P0 LDC.64 R14, c[0x0][0x380] ;  /* 0x0000e000ff0e8b82 */ /* 0x000ea20000000a00 */
[----:B------:R-:W-:Y:S02]  /*03e0*/  @!P4 IADD3 R5, P5, PT, R5, UR18, RZ ;  /* 0x000000120505cc10 */ /* 0x000fe4000ffbe0ff */
[----:B0-----:R-:W-:-:S04]  /*03f0*/  @!P3 LEA R8, P2, R7, R8, 0x2 ;  /* 0x000000080708b211 */ /* 0x001fc800078410ff */
[----:B------:R-:W-:Y:S02]  /*0400*/  @!P3 LEA.HI.X R9, R7, R9, R22, 0x2, P2 ;  /* 0x000000090709b211 */ /* 0x000fe400010f1416 */
[C---:B------:R-:W-:Y:S01]  /*0410*/  ISETP.GE.AND P2, PT, R24.reuse, UR9, PT ;  /* 0x0000000918007c0c */ /* 0x040fe2000bf46270 */
[----:B------:R-:W-:Y:S01]  /*0420*/  @!P4 IMAD.X R6, RZ, RZ, UR11, P5 ;  /* 0x0000000bff06ce24 */ /* 0x000fe2000a8e06ff */
[C---:B-1----:R-:W-:Y:S02]  /*0430*/  @!P4 LEA R10, P5, R5.reuse, R10, 0x2 ;  /* 0x0000000a050ac211 */ /* 0x042fe400078a10ff */
[----:B------:R-:W-:Y:S02]  /*0440*/  ISETP.LT.OR P2, PT, R24, RZ, P2 ;  /* 0x000000ff1800720c */ /* 0x000fe40001741670 */
[----:B------:R-:W-:Y:S02]  /*0450*/  @!P4 LEA.HI.X R11, R5, R11, R6, 0x2, P5 ;  /* 0x0000000b050bc211 */ /* 0x000fe400028f1406 */
[----:B------:R-:W0:Y:S01]  /*0460*/  @!P1 LDC.64 R6, c[0x0][0x380] ;  /* 0x0000e000ff069b82 */ /* 0x000e220000000a00 */
[----:B------:R-:W-:-:S02]  /*0470*/  @!P0 IADD3 R13, P6, PT, R4, UR18, RZ ;  /* 0x00000012040d8c10 */ /* 0x000fc4000ffde0ff */
[----:B------:R-:W-:Y:S02]  /*0480*/  CS2R R22, SRZ ;  /* 0x0000000000167805 */ /* 0x000fe4000001ff00 */
[C---:B------:R-:W-:Y:S01]  /*0490*/  ISETP.GE.AND P5, PT, R20.reuse, UR9, PT ;  /* 0x0000000914007c0c */ /* 0x040fe2000bfa6270 */
[----:B------:R1:W3:Y:S01]  /*04a0*/  @!P4 LDG.E.CONSTANT R21, desc[UR16][R10.64] ;  /* 0x000000100a15c981 */ /* 0x0002e2000c1e9900 */
[----:B------:R-:W-:Y:S02]  /*04b0*/  @!P0 IADD3.X R26, PT, PT, RZ, UR11, RZ, P6, !PT ;  /* 0x0000000bff1a8c10 */ /* 0x000fe4000b7fe4ff */
[----:B--2---:R-:W-:Y:S01]  /*04c0*/  @!P0 LEA R14, P6, R13, R14, 0x2 ;  /* 0x0000000e0d0e8211 */ /* 0x004fe200078c10ff */
[----:B------:R2:W4:Y:S01]  /*04d0*/  @!P3 LDG.E.CONSTANT R22, desc[UR16][R8.64] ;  /* 0x000000100816b981 */ /* 0x000522000c1e9900 */
[----:B------:R-:W5:Y:S01]  /*04e0*/  @!P2 LDC.64 R4, c[0x0][0x380] ;  /* 0x0000e000ff04ab82 */ /* 0x000f620000000a00 */
[----:B------:R-:W-:Y:S02]  /*04f0*/  ISETP.LT.OR P5, PT, R20, RZ, P5 ;  /* 0x000000ff1400720c */ /* 0x000fe40002fa1670 */
[----:B------:R-:W-:-:S02]  /*0500*/  ISETP.GE.AND P4, PT, R0, UR9, PT ;  /* 0x0000000900007c0c */ /* 0x000fc4000bf86270 */
[----:B------:R-:W-:Y:S02]  /*0510*/  ISETP.GE.AND P3, PT, R16, UR9, PT ;  /* 0x0000000910007c0c */ /* 0x000fe4000bf66270 */
[----:B------:R-:W-:Y:S02]  /*0520*/  @!P0 LEA.HI.X R15, R13, R15, R26, 0x2, P6 ;  /* 0x0000000f0d0f8211 */ /* 0x000fe400030f141a */
[----:B------:R-:W-:Y:S02]  /*0530*/  ISETP.LT.OR P4, PT, R0, RZ, P4 ;  /* 0x000000ff0000720c */ /* 0x000fe40002781670 */
[----:B------:R-:W-:Y:S01]  /*0540*/  ISETP.LT.OR P3, PT, R16, RZ, P3 ;  /* 0x000000ff1000720c */ /* 0x000fe20001f61670 */
[----:B------:R5:W3:Y:S01]  /*0550*/  @!P0 LDG.E.CONSTANT R23, desc[UR16][R14.64] ;  /* 0x000000100e178981 */ /* 0x000ae2000c1e9900 */
[----:B------:R-:W-:Y:S01]  /*0560*/  @!P1 IADD3 R25, P0, PT, R12, UR18, RZ ;  /* 0x000000120c199c10 */ /* 0x000fe2000ff1e0ff */
[----:B-1----:R-:W1:Y:S01]  /*0570*/  @!P5 LDC.64 R10, c[0x0][0x380] ;  /* 0x0000e000ff0adb82 */ /* 0x002e620000000a00 */
[----:B------:R-:W-:-:S03]  /*0580*/  @!P2 IADD3 R24, P6, PT, R24, UR18, RZ ;  /* 0x000000121818ac10 */ /* 0x000fc6000ffde0ff */
[----:B------:R-:W-:Y:S01]  /*0590*/  @!P1 IMAD.X R26, RZ, RZ, UR11, P0 ;  /* 0x0000000bff1a9e24 */ /* 0x000fe200080e06ff */
[----:B0-----:R-:W-:-:S03]  /*05a0*/  @!P1 LEA R6, P0, R25, R6, 0x2 ;  /* 0x0000000619069211 */ /* 0x001fc600078010ff */
[----:B--2---:R-:W0:Y:S01]  /*05b0*/  @!P4 LDC.64 R8, c[0x0][0x380] ;  /* 0x0000e000ff08cb82 */ /* 0x004e220000000a00 */
[----:B------:R-:W-:Y:S01]  /*05c0*/  @!P1 LEA.HI.X R7, R25, R7, R26, 0x2, P0 ;  /* 0x0000000719079211 */ /* 0x000fe200000f141a */
[----:B------:R-:W-:Y:S01]  /*05d0*/  @!P2 IMAD.X R25, RZ, RZ, UR11, P6 ;  /* 0x0000000bff19ae24 */ /* 0x000fe2000b0e06ff */
[----:B-----5:R-:W-:-:S05]  /*05e0*/  @!P2 LEA R4, P0, R24, R4, 0x2 ;  /* 0x000000041804a211 */ /* 0x020fca00078010ff */
[----:B------:R-:W2:Y:S01]  /*05f0*/  @!P3 LDC.64 R12, c[0x0][0x380] ;  /* 0x0000e000ff0cbb82 */ /* 0x000ea20000000a00 */
[----:B------:R-:W-:Y:S02]  /*0600*/  CS2R R14, SRZ ;  /* 0x00000000000e7805 */ /* 0x000fe4000001ff00 */
[----:B------:R-:W-:-:S05]  /*0610*/  @!P2 LEA.HI.X R5, R24, R5, R25, 0x2, P0 ;  /* 0x000000051805a211 */ /* 0x000fca00000f1419 */
[----:B------:R-:W5:Y:S01]  /*0620*/  @!P2 LDG.E.CONSTANT R15, desc[UR16][R4.64] ;  /* 0x00000010040fa981 */ /* 0x000f62000c1e9900 */
[----:B------:R-:W-:Y:S02]  /*0630*/  @!P5 IADD3 R24, P2, PT, R20, UR18, RZ ;  /* 0x000000121418dc10 */ /* 0x000fe4000ff5e0ff */
[----:B------:R-:W-:Y:S01]  /*0640*/  @!P3 IADD3 R16, P0, PT, R16, UR18, RZ ;  /* 0x000000121010bc10 */ /* 0x000fe2000ff1e0ff */
[----:B------:R0:W5:Y:S02]  /*0650*/  @!P1 LDG.E.CONSTANT R14, desc[UR16][R6.64] ;  /* 0x00000010060e9981 */ /* 0x000164000c1e9900 */
[----:B------:R-:W-:Y:S01]  /*0660*/  @!P5 IMAD.X R25, RZ, RZ, UR11, P2 ;  /* 0x0000000bff19de24 */ /* 0x000fe200090e06ff */
[----:B-1----:R-:W-:Y:S02]  /*0670*/  @!P5 LEA R10, P2, R24, R10, 0x2 ;  /* 0x0000000a180ad211 */ /* 0x002fe400078410ff */
[----:B------:R-:W-:Y:S01]  /*0680*/  @!P4 IADD3 R0, P1, PT, R0, UR18, RZ ;  /* 0x000000120000cc10 */ /* 0x000fe2000ff3e0ff */
[----:B------:R-:W-:Y:S01]  /*0690*/  @!P3 IMAD.X R20, RZ, RZ, UR11, P0 ;  /* 0x0000000bff14be24 */ /* 0x000fe200080e06ff */
[----:B------:R-:W-:Y:S01]  /*06a0*/  @!P5 LEA.HI.X R11, R24, R11, R25, 0x2, P2 ;  /* 0x0000000b180bd211 */ /* 0x000fe200010f1419 */
[----:B------:R-:W-:Y:S01]  /*06b0*/  HFMA2 R25, -RZ, RZ, 0, 0 ;  /* 0x00000000ff197431 */ /* 0x000fe200000001ff */
[----:B------:R-:W-:-:S02]  /*06c0*/  @!P4 IADD3.X R26, PT, PT, RZ, UR11, RZ, P1, !PT ;  /* 0x0000000bff1acc10 */ /* 0x000fc40008ffe4ff */
[----:B0-----:R-:W-:Y:S01]  /*06d0*/  @!P4 LEA R8, P1, R0, R8, 0x2 ;  /* 0x000000080008c211 */ /* 0x001fe200078210ff */
[----:B------:R-:W-:Y:S01]  /*06e0*/  IMAD.MOV.U32 R7, RZ, RZ, RZ ;  /* 0x000000ffff077224 */ /* 0x000fe200078e00ff */
[----:B--2---:R-:W-:Y:S01]  /*06f0*/  @!P3 LEA R12, P0, R16, R12, 0x2 ;  /* 0x0000000c100cb211 */ /* 0x004fe200078010ff */
[----:B------:R-:W2:Y:S01]  /*0700*/  @!P5 LDG.E.CONSTANT R27, desc[UR16][R10.64] ;  /* 0x000000100a1bd981 */ /* 0x000ea2000c1e9900 */
[----:B------:R-:W-:Y:S02]  /*0710*/  @!P4 LEA.HI.X R9, R0, R9, R26, 0x2, P1 ;  /* 0x000000090009c211 */ /* 0x000fe400008f141a */
[----:B------:R-:W-:-:S03]  /*0720*/  @!P3 LEA.HI.X R13, R16, R13, R20, 0x2, P0 ;  /* 0x0000000d100db211 */ /* 0x000fc600000f1414 */
[----:B------:R-:W2:Y:S04]  /*0730*/  @!P4 LDG.E.CONSTANT R25, desc[UR16][R8.64] ;  /* 0x000000100819c981 */ /* 0x000ea8000c1e9900 */
[----:B------:R-:W2:Y:S01]  /*0740*/  @!P3 LDG.E.CONSTANT R7, desc[UR16][R12.64] ;  /* 0x000000100c07b981 */ /* 0x000ea2000c1e9900 */
[----:B------:R-:W-:Y:S01]  /*0750*/  MOV R4, R18 ;  /* 0x0000001200047202 */ /* 0x000fe20000000f00 */
[----:B------:R-:W-:Y:S01]  /*0760*/  IMAD.MOV.U32 R5, RZ, RZ, R17 ;  /* 0x000000ffff057224 */ /* 0x000fe200078e0011 */
[----:B------:R-:W-:-:S04]  /*0770*/  UIADD3 UR12, UPT, UPT, UR12, 0x8, URZ ;  /* 0x000000080c0c7890 */ /* 0x000fc8000fffe0ff */
[----:B------:R-:W-:Y:S01]  /*0780*/  UISETP.NE.AND UP1, UPT, UR12, URZ, UPT ;  /* 0x000000ff0c00728c */ /* 0x000fe2000bf25270 */
[----:B------:R-:W-:Y:S02]  /*0790*/  IADD3 R2, P0, PT, R2, 0x20, RZ ;  /* 0x0000002002027810 */ /* 0x000fe40007f1e0ff */
[----:B------:R-:W-:-:S03]  /*07a0*/  IADD3 R18, P1, PT, R4, 0x20, RZ ;  /* 0x0000002004127810 */ /* 0x000fc60007f3e0ff */
[----:B------:R-:W-:Y:S02]  /*07b0*/  IMAD.X R3, RZ, RZ, R3, P0 ;  /* 0x000000ffff037224 */ /* 0x000fe400000e0603 */
[----:B----4-:R-:W-:-:S04]  /*07c0*/  FADD R0, R22, R19 ;  /* 0x0000001316007221 */ /* 0x010fc80000000000 */
[----:B---3--:R-:W-:Y:S01]  /*07d0*/  FADD R0, R0, R21 ;  /* 0x0000001500007221 */ /* 0x008fe20000000000 */
[----:B------:R0:W-:Y:S04]  /*07e0*/  STG.E desc[UR16][R4.64+-0x10], R22 ;  /* 0xfffff01604007986 */ /* 0x0001e8000c101910 */
[----:B------:R0:W-:Y:S01]  /*07f0*/  STG.E desc[UR16][R4.64+-0xc], R21 ;  /* 0xfffff41504007986 */ /* 0x0001e2000c101910 */
[----:B------:R-:W-:-:S03]  /*0800*/  FADD R17, R0, R23 ;  /* 0x0000001700117221 */ /* 0x000fc60000000000 */
[----:B------:R0:W-:Y:S04]  /*0810*/  STG.E desc[UR16][R4.64+-0x8], R23 ;  /* 0xfffff81704007986 */ /* 0x0001e8000c101910 */
[----:B-----5:R0:W-:Y:S04]  /*0820*/  STG.E desc[UR16][R4.64], R15 ;  /* 0x0000000f04007986 */ /* 0x0201e8000c101910 */
[----:B------:R0:W-:Y:S01]  /*0830*/  STG.E desc[UR16][R4.64+-0x4], R14 ;  /* 0xfffffc0e04007986 */ /* 0x0001e2000c101910 */
[----:B------:R-:W-:-:S04]  /*0840*/  FADD R0, R17, R14 ;  /* 0x0000000e11007221 */ /* 0x000fc80000000000 */
[----:B------:R-:W-:Y:S01]  /*0850*/  FADD R0, R0, R15 ;  /* 0x0000000f00007221 */ /* 0x000fe20000000000 */
[----:B--2---:R0:W-:Y:S04]  /*0860*/  STG.E desc[UR16][R4.64+0x8], R27 ;  /* 0x0000081b04007986 */ /* 0x0041e8000c101910 */
[----:B------:R0:W-:Y:S04]  /*0870*/  STG.E desc[UR16][R4.64+0x4], R25 ;  /* 0x0000041904007986 */ /* 0x0001e8000c101910 */
[----:B------:R0:W-:Y:S01]  /*0880*/  STG.E desc[UR16][R4.64+0xc], R7 ;  /* 0x00000c0704007986 */ /* 0x0001e2000c101910 */
[----:B------:R-:W-:-:S04]  /*0890*/  FADD R0, R0, R25 ;  /* 0x0000001900007221 */ /* 0x000fc80000000000 */
[----:B------:R-:W-:Y:S01]  /*08a0*/  FADD R0, R0, R27 ;  /* 0x0000001b00007221 */ /* 0x000fe20000000000 */
[----:B------:R-:W-:-:S03]  /*08b0*/  IADD3.X R17, PT, PT, RZ, R5, RZ, P1, !PT ;  /* 0x00000005ff117210 */ /* 0x000fc60000ffe4ff */
[----:B------:R-:W-:Y:S01]  /*08c0*/  FADD R19, R0, R7 ;  /* 0x0000000700137221 */ /* 0x000fe20000000000 */
[----:B------:R-:W-:Y:S06]  /*08d0*/  BRA.U UP1, `(.L_x_2) ;  /* 0xfffffff901607547 */ /* 0x000fec000b83ffff */
.L_x_1:
[----:B------:R-:W-:Y:S05]  /*08e0*/  BRA.U !UP0, `(.L_x_3) ;  /* 0x00000009082c7547 */ /* 0x000fea000b800000 */
[----:B------:R-:W1:Y:S01]  /*08f0*/  LDCU UR13, c[0x0][0x3a0] ;  /* 0x00007400ff0d77ac */ /* 0x000e620008000800 */
[----:B------:R-:W-:Y:S02]  /*0900*/  UISETP.GE.U32.AND UP1, UPT, UR21, 0x4, UPT ;  /* 0x000000041500788c */ /* 0x000fe4000bf26070 */
[----:B-1----:R-:W-:-:S04]  /*0910*/  ULOP3.LUT UR20, UR13, 0x3, URZ, 0xc0, !UPT ;  /* 0x000000030d147892 */ /* 0x002fc8000f8ec0ff */
[----:B------:R-:W-:-:S03]  /*0920*/  UISETP.NE.AND UP0, UPT, UR20, URZ, UPT ;  /* 0x000000ff1400728c */ /* 0x000fc6000bf05270 */
[----:B------:R-:W-:Y:S08]  /*0930*/  BRA.U !UP1, `(.L_x_4) ;  /* 0x0000000109fc7547 */ /* 0x000ff0000b800000 */
[----:B------:R-:W1:Y:S01]  /*0940*/  LDCU.64 UR14, c[0x0][0x388] ;  /* 0x00007100ff0e77ac */ /* 0x000e620008000a00 */
[----:B------:R-:W-:-:S04]  /*0950*/  UIADD3 UR5, UP1, UPT, UR6, UR4, URZ ;  /* 0x0000000406057290 */ /* 0x000fc8000ff3e0ff */
[----:B------:R-:W-:Y:S02]  /*0960*/  UIADD3.X UR8, UPT, UPT, URZ, UR7, URZ, UP1, !UPT ;  /* 0x00000007ff087290 */ /* 0x000fe40008ffe4ff */
[----:B------:R-:W-:Y:S02]  /*0970*/  USHF.L.U32 UR12, UR5, 0x2, URZ ;  /* 0x00000002050c7899 */ /* 0x000fe400080006ff */
[----:B------:R-:W-:Y:S02]  /*0980*/  USHF.L.U64.HI UR10, UR5, 0x2, UR8 ;  /* 0x00000002050a7899 */ /* 0x000fe40008010208 */
[----:B-1----:R-:W-:-:S04]  /*0990*/  UIADD3 UR5, UP1, UPT, UR12, UR14, URZ ;  /* 0x0000000e0c057290 */ /* 0x002fc8000ff3e0ff */
[----:B------:R-:W-:Y:S02]  /*09a0*/  UIADD3.X UR8, UPT, UPT, UR10, UR15, URZ, UP1, !UPT ;  /* 0x0000000f0a087290 */ /* 0x000fe40008ffe4ff */
[----:B0-----:R-:W-:Y:S01]  /*09b0*/  IMAD.U32 R4, RZ, RZ, UR5 ;  /* 0x00000005ff047e24 */ /* 0x001fe2000f8e00ff */
[----:B------:R-:W0:Y:S03]  /*09c0*/  LDCU.64 UR14, c[0x0][0x390] ;  /* 0x00007200ff0e77ac */ /* 0x000e260008000a00 */
[----:B------:R-:W-:-:S05]  /*09d0*/  IMAD.U32 R5, RZ, RZ, UR8 ;  /* 0x00000008ff057e24 */ /* 0x000fca000f8e00ff */
[----:B------:R-:W2:Y:S04]  /*09e0*/  LDG.E.CONSTANT R0, desc[UR16][R4.64] ;  /* 0x0000001004007981 */ /* 0x000ea8000c1e9900 */
[----:B------:R-:W3:Y:S04]  /*09f0*/  LDG.E.CONSTANT R13, desc[UR16][R4.64+0x4] ;  /* 0x00000410040d7981 */ /* 0x000ee8000c1e9900 */
[----:B------:R-:W4:Y:S04]  /*0a00*/  LDG.E.CONSTANT R11, desc[UR16][R4.64+0x8] ;  /* 0x00000810040b7981 */ /* 0x000f28000c1e9900 */
[----:B------:R-:W5:Y:S01]  /*0a10*/  LDG.E.CONSTANT R10, desc[UR16][R4.64+0xc] ;  /* 0x00000c10040a7981 */ /* 0x000f62000c1e9900 */
[----:B--2---:R-:W-:-:S04]  /*0a20*/  ISETP.GE.AND P2, PT, R0, UR9, PT ;  /* 0x0000000900007c0c */ /* 0x004fc8000bf46270 */
[----:B------:R-:W-:Y:S02]  /*0a30*/  ISETP.LT.OR P2, PT, R0, RZ, P2 ;  /* 0x000000ff0000720c */ /* 0x000fe40001741670 */
[----:B---3--:R-:W-:Y:S02]  /*0a40*/  ISETP.GE.AND P0, PT, R13, UR9, PT ;  /* 0x000000090d007c0c */ /* 0x008fe4000bf06270 */
[----:B----4-:R-:W-:Y:S02]  /*0a50*/  ISETP.GE.AND P1, PT, R11, UR9, PT ;  /* 0x000000090b007c0c */ /* 0x010fe4000bf26270 */
[----:B------:R-:W-:Y:S02]  /*0a60*/  ISETP.LT.OR P0, PT, R13, RZ, P0 ;  /* 0x000000ff0d00720c */ /* 0x000fe40000701670 */
[----:B-----5:R-:W-:Y:S02]  /*0a70*/  ISETP.GE.AND P3, PT, R10, UR9, PT ;  /* 0x000000090a007c0c */ /* 0x020fe4000bf66270 */
[----:B------:R-:W-:-:S02]  /*0a80*/  ISETP.LT.OR P1, PT, R11, RZ, P1 ;  /* 0x000000ff0b00720c */ /* 0x000fc40000f21670 */
[----:B------:R-:W-:Y:S01]  /*0a90*/  ISETP.LT.OR P3, PT, R10, RZ, P3 ;  /* 0x000000ff0a00720c */ /* 0x000fe20001f61670 */
[----:B------:R-:W1:Y:S01]  /*0aa0*/  @!P2 LDC.64 R14, c[0x0][0x380] ;  /* 0x0000e000ff0eab82 */ /* 0x000e620000000a00 */
[----:B------:R-:W-:-:S04]  /*0ab0*/  @!P2 IADD3 R0, P4, PT, R0, UR18, RZ ;  /* 0x000000120000ac10 */ /* 0x000fc8000ff9e0ff */
[----:B------:R-:W-:-:S03]  /*0ac0*/  @!P2 IADD3.X R9, PT, PT, RZ, UR11, RZ, P4, !PT ;  /* 0x0000000bff09ac10 */ /* 0x000fc6000a7fe4ff */
[----:B------:R-:W2:Y:S08]  /*0ad0*/  @!P0 LDC.64 R2, c[0x0][0x380] ;  /* 0x0000e000ff028b82 */ /* 0x000eb00000000a00 */
[----:B------:R-:W3:Y:S08]  /*0ae0*/  @!P1 LDC.64 R4, c[0x0][0x380] ;  /* 0x0000e000ff049b82 */ /* 0x000ef00000000a00 */
[----:B------:R-:W4:Y:S01]  /*0af0*/  @!P3 LDC.64 R6, c[0x0][0x380] ;  /* 0x0000e000ff06bb82 */ /* 0x000f220000000a00 */
[----:B-1----:R-:W-:-:S04]  /*0b00*/  @!P2 LEA R8, P4, R0, R14, 0x2 ;  /* 0x0000000e0008a211 */ /* 0x002fc800078810ff */
[----:B------:R-:W-:Y:S01]  /*0b10*/  @!P2 LEA.HI.X R9, R0, R15, R9, 0x2, P4 ;  /* 0x0000000f0009a211 */ /* 0x000fe200020f1409 */
[----:B------:R-:W-:Y:S01]  /*0b20*/  IMAD.MOV.U32 R0, RZ, RZ, RZ ;  /* 0x000000ffff007224 */ /* 0x000fe200078e00ff */
[----:B------:R-:W-:Y:S02]  /*0b30*/  @!P0 IADD3 R13, P4, PT, R13, UR18, RZ ;  /* 0x000000120d0d8c10 */ /* 0x000fe4000ff9e0ff */
[----:B------:R-:W-:-:S03]  /*0b40*/  @!P1 IADD3 R11, P5, PT, R11, UR18, RZ ;  /* 0x000000120b0b9c10 */ /* 0x000fc6000ffbe0ff */
[----:B------:R1:W5:Y:S01]  /*0b50*/  @!P2 LDG.E.CONSTANT R0, desc[UR16][R8.64] ;  /* 0x000000100800a981 */ /* 0x000362000c1e9900 */
[----:B------:R-:W-:Y:S01]  /*0b60*/  @!P0 IMAD.X R16, RZ, RZ, UR11, P4 ;  /* 0x0000000bff108e24 */ /* 0x000fe2000a0e06ff */
[----:B------:R-:W-:Y:S01]  /*0b70*/  @!P3 IADD3 R10, P2, PT, R10, UR18, RZ ;  /* 0x000000120a0abc10 */ /* 0x000fe2000ff5e0ff */
[----:B------:R-:W-:Y:S01]  /*0b80*/  IMAD.MOV.U32 R15, RZ, RZ, RZ ;  /* 0x000000ffff0f7224 */ /* 0x000fe200078e00ff */
[----:B--2---:R-:W-:Y:S02]  /*0b90*/  @!P0 LEA R2, P4, R13, R2, 0x2 ;  /* 0x000000020d028211 */ /* 0x004fe400078810ff */
[----:B------:R-:W-:Y:S01]  /*0ba0*/  @!P1 IADD3.X R14, PT, PT, RZ, UR11, RZ, P5, !PT ;  /* 0x0000000bff0e9c10 */ /* 0x000fe2000affe4ff */
[----:B------:R-:W-:Y:S01]  /*0bb0*/  @!P3 IMAD.X R12, RZ, RZ, UR11, P2 ;  /* 0x0000000bff0cbe24 */ /* 0x000fe200090e06ff */
[----:B---3--:R-:W-:Y:S02]  /*0bc0*/  @!P1 LEA R4, P5, R11, R4, 0x2 ;  /* 0x000000040b049211 */ /* 0x008fe400078a10ff */
[----:B------:R-:W-:Y:S01]  /*0bd0*/  @!P0 LEA.HI.X R3, R13, R3, R16, 0x2, P4 ;  /* 0x000000030d038211 */ /* 0x000fe200020f1410 */
[----:B------:R-:W-:Y:S01]  /*0be0*/  HFMA2 R13, -RZ, RZ, 0, 0 ;  /* 0x00000000ff0d7431 */ /* 0x000fe200000001ff */
[----:B----4-:R-:W-:-:S02]  /*0bf0*/  @!P3 LEA R6, P2, R10, R6, 0x2 ;  /* 0x000000060a06b211 */ /* 0x010fc400078410ff */
[----:B------:R-:W-:Y:S01]  /*0c00*/  @!P1 LEA.HI.X R5, R11, R5, R14, 0x2, P5 ;  /* 0x000000050b059211 */ /* 0x000fe200028f140e */
[----:B------:R-:W-:Y:S01]  /*0c10*/  IMAD.MOV.U32 R11, RZ, RZ, RZ ;  /* 0x000000ffff0b7224 */ /* 0x000fe200078e00ff */
[----:B------:R-:W-:-:S05]  /*0c20*/  @!P3 LEA.HI.X R7, R10, R7, R12, 0x2, P2 ;  /* 0x000000070a07b211 */ /* 0x000fca00010f140c */
[----:B------:R2:W3:Y:S04]  /*0c30*/  @!P0 LDG.E.CONSTANT R11, desc[UR16][R2.64] ;  /* 0x00000010020b8981 */ /* 0x0004e8000c1e9900 */
[----:B------:R-:W4:Y:S04]  /*0c40*/  @!P1 LDG.E.CONSTANT R13, desc[UR16][R4.64] ;  /* 0x00000010040d9981 */ /* 0x000f28000c1e9900 */
[----:B------:R-:W4:Y:S01]  /*0c50*/  @!P3 LDG.E.CONSTANT R15, desc[UR16][R6.64] ;  /* 0x00000010060fb981 */ /* 0x000f22000c1e9900 */
[----:B0-----:R-:W-:Y:S02]  /*0c60*/  UIADD3 UR5, UP1, UPT, UR12, UR14, URZ ;  /* 0x0000000e0c057290 */ /* 0x001fe4000ff3e0ff */
[----:B------:R-:W-:-:S02]  /*0c70*/  UIADD3 UR4, UPT, UPT, UR4, 0x4, URZ ;  /* 0x0000000404047890 */ /* 0x000fc4000fffe0ff */
[----:B------:R-:W-:Y:S02]  /*0c80*/  UIADD3.X UR8, UPT, UPT, UR10, UR15, URZ, UP1, !UPT ;  /* 0x0000000f0a087290 */ /* 0x000fe40008ffe4ff */
[----:B-1----:R-:W-:-:S04]  /*0c90*/  IMAD.U32 R8, RZ, RZ, UR5 ;  /* 0x00000005ff087e24 */ /* 0x002fc8000f8e00ff */
[----:B------:R-:W-:-:S05]  /*0ca0*/  MOV R9, UR8 ;  /* 0x0000000800097c02 */ /* 0x000fca0008000f00 */
[----:B-----5:R1:W-:Y:S01]  /*0cb0*/  STG.E desc[UR16][R8.64], R0 ;  /* 0x0000000008007986 */ /* 0x0203e2000c101910 */
[----:B--2---:R-:W-:-:S03]  /*0cc0*/  FADD R2, R19, R0 ;  /* 0x0000000013027221 */ /* 0x004fc60000000000 */
[----:B---3--:R1:W-:Y:S01]  /*0cd0*/  STG.E desc[UR16][R8.64+0x4], R11 ;  /* 0x0000040b08007986 */ /* 0x0083e2000c101910 */
[----:B------:R-:W-:-:S03]  /*0ce0*/  FADD R2, R2, R11 ;  /* 0x0000000b02027221 */ /* 0x000fc60000000000 */
[----:B----4-:R1:W-:Y:S01]  /*0cf0*/  STG.E desc[UR16][R8.64+0x8], R13 ;  /* 0x0000080d08007986 */ /* 0x0103e2000c101910 */
[----:B------:R-:W-:-:S03]  /*0d00*/  FADD R2, R2, R13 ;  /* 0x0000000d02027221 */ /* 0x000fc60000000000 */
[----:B------:R1:W-:Y:S01]  /*0d10*/  STG.E desc[UR16][R8.64+0xc], R15 ;  /* 0x00000c0f08007986 */ /* 0x0003e2000c101910 */
[----:B------:R-:W-:-:S07]  /*0d20*/  FADD R19, R2, R15 ;  /* 0x0000000f02137221 */ /* 0x000fce0000000000 */
.L_x_4:
[----:B------:R-:W-:Y:S05]  /*0d30*/  BRA.U !UP0, `(.L_x_3) ;  /* 0x0000000508187547 */ /* 0x000fea000b800000 */
[----:B------:R-:W-:Y:S02]  /*0d40*/  UISETP.NE.AND UP1, UPT, UR20, 0x1, UPT ;  /* 0x000000011400788c */ /* 0x000fe4000bf25270 */
[----:B------:R-:W-:-:S04]  /*0d50*/  ULOP3.LUT UR5, UR13, 0x1, URZ, 0xc0, !UPT ;  /* 0x000000010d057892 */ /* 0x000fc8000f8ec0ff */
[----:B------:R-:W-:-:S03]  /*0d60*/  UISETP.NE.U32.AND UP0, UPT, UR5, 0x1, UPT ;  /* 0x000000010500788c */ /* 0x000fc6000bf05070 */
[----:B------:R-:W-:Y:S08]  /*0d70*/  BRA.U !UP1, `(.L_x_5) ;  /* 0x00000001099c7547 */ /* 0x000ff0000b800000 */
[----:B------:R-:W2:Y:S01]  /*0d80*/  LDCU.64 UR14, c[0x0][0x388] ;  /* 0x00007100ff0e77ac */ /* 0x000ea20008000a00 */
[----:B------:R-:W-:-:S04]  /*0d90*/  UIADD3 UR5, UP1, UPT, UR6, UR4, URZ ;  /* 0x0000000406057290 */ /* 0x000fc8000ff3e0ff */
[----:B------:R-:W-:Y:S02]  /*0da0*/  UIADD3.X UR8, UPT, UPT, URZ, UR7, URZ, UP1, !UPT ;  /* 0x00000007ff087290 */ /* 0x000fe40008ffe4ff */
[----:B------:R-:W-:Y:S02]  /*0db0*/  USHF.L.U32 UR12, UR5, 0x2, URZ ;  /* 0x00000002050c7899 */ /* 0x000fe400080006ff */
[----:B------:R-:W-:Y:S02]  /*0dc0*/  USHF.L.U64.HI UR10, UR5, 0x2, UR8 ;  /* 0x00000002050a7899 */ /* 0x000fe40008010208 */
[----:B--2---:R-:W-:-:S04]  /*0dd0*/  UIADD3 UR5, UP1, UPT, UR12, UR14, URZ ;  /* 0x0000000e0c057290 */ /* 0x004fc8000ff3e0ff */
[----:B------:R-:W-:Y:S02]  /*0de0*/  UIADD3.X UR8, UPT, UPT, UR10, UR15, URZ, UP1, !UPT ;  /* 0x0000000f0a087290 */ /* 0x000fe40008ffe4ff */
[----:B------:R-:W-:Y:S01]  /*0df0*/  IMAD.U32 R2, RZ, RZ, UR5 ;  /* 0x00000005ff027e24 */ /* 0x000fe2000f8e00ff */
[----:B------:R-:W2:Y:S03]  /*0e00*/  LDCU.64 UR14, c[0x0][0x390] ;  /* 0x00007200ff0e77ac */ /* 0x000ea60008000a00 */
[----:B------:R-:W-:-:S05]  /*0e10*/  IMAD.U32 R3, RZ, RZ, UR8 ;  /* 0x00000008ff037e24 */ /* 0x000fca000f8e00ff */
[----:B-1----:R-:W3:Y:S04]  /*0e20*/  LDG.E.CONSTANT R0, desc[UR16][R2.64+0x4] ;  /* 0x0000041002007981 */ /* 0x002ee8000c1e9900 */
[----:B------:R-:W4:Y:S01]  /*0e30*/  LDG.E.CONSTANT R6, desc[UR16][R2.64] ;  /* 0x0000001002067981 */ /* 0x000f22000c1e9900 */
[----:B---3--:R-:W-:Y:S02]  /*0e40*/  ISETP.GE.AND P1, PT, R0, UR9, PT ;  /* 0x0000000900007c0c */ /* 0x008fe4000bf26270 */
[----:B----4-:R-:W-:Y:S02]  /*0e50*/  ISETP.GE.AND P0, PT, R6, UR9, PT ;  /* 0x0000000906007c0c */ /* 0x010fe4000bf06270 */
[----:B------:R-:W-:Y:S02]  /*0e60*/  ISETP.LT.OR P1, PT, R0, RZ, P1 ;  /* 0x000000ff0000720c */ /* 0x000fe40000f21670 */
[----:B------:R-:W-:-:S11]  /*0e70*/  ISETP.LT.OR P0, PT, R6, RZ, P0 ;  /* 0x000000ff0600720c */ /* 0x000fd60000701670 */
[----:B------:R-:W1:Y:S01]  /*0e80*/  @!P1 LDC.64 R10, c[0x0][0x380] ;  /* 0x0000e000ff0a9b82 */ /* 0x000e620000000a00 */
[----:B------:R-:W-:Y:S02]  /*0e90*/  @!P1 IADD3 R0, P3, PT, R0, UR18, RZ ;  /* 0x0000001200009c10 */ /* 0x000fe4000ff7e0ff */
[----:B------:R-:W-:-:S03]  /*0ea0*/  @!P0 IADD3 R6, P2, PT, R6, UR18, RZ ;  /* 0x0000001206068c10 */ /* 0x000fc6000ff5e0ff */
[----:B0-----:R-:W-:Y:S01]  /*0eb0*/  @!P1 IMAD.X R5, RZ, RZ, UR11, P3 ;  /* 0x0000000bff059e24 */ /* 0x001fe200098e06ff */
[----:B------:R-:W-:Y:S01]  /*0ec0*/  @!P0 IADD3.X R7, PT, PT, RZ, UR11, RZ, P2, !PT ;  /* 0x0000000bff078c10 */ /* 0x000fe200097fe4ff */
[----:B------:R-:W0:Y:S01]  /*0ed0*/  @!P0 LDC.64 R8, c[0x0][0x380] ;  /* 0x0000e000ff088b82 */ /* 0x000e220000000a00 */
[----:B-1----:R-:W-:-:S04]  /*0ee0*/  @!P1 LEA R4, P3, R0, R10, 0x2 ;  /* 0x0000000a00049211 */ /* 0x002fc800078610ff */
[----:B------:R-:W-:Y:S02]  /*0ef0*/  @!P1 LEA.HI.X R5, R0, R11, R5, 0x2, P3 ;  /* 0x0000000b00059211 */ /* 0x000fe400018f1405 */
[----:B------:R-:W-:Y:S02]  /*0f00*/  MOV R0, RZ ;  /* 0x000000ff00007202 */ /* 0x000fe40000000f00 */
[----:B0-----:R-:W-:-:S04]  /*0f10*/  @!P0 LEA R2, P2, R6, R8, 0x2 ;  /* 0x0000000806028211 */ /* 0x001fc800078410ff */
[----:B------:R-:W-:Y:S01]  /*0f20*/  @!P0 LEA.HI.X R3, R6, R9, R7, 0x2, P2 ;  /* 0x0000000906038211 */ /* 0x000fe200010f1407 */
[----:B------:R-:W-:-:S04]  /*0f30*/  IMAD.MOV.U32 R9, RZ, RZ, RZ ;  /* 0x000000ffff097224 */ /* 0x000fc800078e00ff */
[----:B------:R-:W3:Y:S04]  /*0f40*/  @!P0 LDG.E.CONSTANT R0, desc[UR16][R2.64] ;  /* 0x0000001002008981 */ /* 0x000ee8000c1e9900 */
[----:B------:R-:W4:Y:S01]  /*0f50*/  @!P1 LDG.E.CONSTANT R9, desc[UR16][R4.64] ;  /* 0x0000001004099981 */ /* 0x000f22000c1e9900 */
[----:B--2---:R-:W-:-:S04]  /*0f60*/  UIADD3 UR5, UP1, UPT, UR12, UR14, URZ ;  /* 0x0000000e0c057290 */ /* 0x004fc8000ff3e0ff */
[----:B------:R-:W-:Y:S02]  /*0f70*/  UIADD3.X UR8, UPT, UPT, UR10, UR15, URZ, UP1, !UPT ;  /* 0x0000000f0a087290 */ /* 0x000fe40008ffe4ff */
[----:B------:R-:W-:-:S04]  /*0f80*/  IMAD.U32 R6, RZ, RZ, UR5 ;  /* 0x00000005ff067e24 */ /* 0x000fc8000f8e00ff */
[----:B------:R-:W-:Y:S01]  /*0f90*/  IMAD.U32 R7, RZ, RZ, UR8 ;  /* 0x00000008ff077e24 */ /* 0x000fe2000f8e00ff */
[----:B------:R-:W-:-:S04]  /*0fa0*/  UIADD3 UR4, UPT, UPT, UR4, 0x2, URZ ;  /* 0x0000000204047890 */ /* 0x000fc8000fffe0ff */
[----:B---3--:R2:W-:Y:S04]  /*0fb0*/  STG.E desc[UR16][R6.64], R0 ;  /* 0x0000000006007986 */ /* 0x0085e8000c101910 */
[----:B----4-:R2:W-:Y:S01]  /*0fc0*/  STG.E desc[UR16][R6.64+0x4], R9 ;  /* 0x0000040906007986 */ /* 0x0105e2000c101910 */
[----:B------:R-:W-:-:S04]  /*0fd0*/  FADD R8, R19, R0 ;  /* 0x0000000013087221 */ /* 0x000fc80000000000 */
[----:B------:R-:W-:-:S07]  /*0fe0*/  FADD R19, R8, R9 ;  /* 0x0000000908137221 */ /* 0x000fce0000000000 */
.L_x_5:
[----:B------:R-:W-:Y:S05]  /*0ff0*/  BRA.U UP0, `(.L_x_3) ;  /* 0x0000000100687547 */ /* 0x000fea000b800000 */
[----:B------:R-:W3:Y:S01]  /*1000*/  LDCU.64 UR12, c[0x0][0x388] ;  /* 0x00007100ff0c77ac */ /* 0x000ee20008000a00 */
[----:B------:R-:W-:-:S04]  /*1010*/  UIADD3 UR4, UP0, UPT, UR6, UR4, URZ ;  /* 0x0000000406047290 */ /* 0x000fc8000ff1e0ff */
[----:B------:R-:W-:Y:S02]  /*1020*/  UIADD3.X UR6, UPT, UPT, URZ, UR7, URZ, UP0, !UPT ;  /* 0x00000007ff067290 */ /* 0x000fe400087fe4ff */
[----:B------:R-:W-:Y:S02]  /*1030*/  USHF.L.U32 UR7, UR4, 0x2, URZ ;  /* 0x0000000204077899 */ /* 0x000fe400080006ff */
[----:B------:R-:W-:Y:S02]  /*1040*/  USHF.L.U64.HI UR6, UR4, 0x2, UR6 ;  /* 0x0000000204067899 */ /* 0x000fe40008010206 */
[----:B---3--:R-:W-:-:S04]  /*1050*/  UIADD3 UR4, UP0, UPT, UR7, UR12, URZ ;  /* 0x0000000c07047290 */ /* 0x008fc8000ff1e0ff */
[----:B------:R-:W-:Y:S02]  /*1060*/  UIADD3.X UR5, UPT, UPT, UR6, UR13, URZ, UP0, !UPT ;  /* 0x0000000d06057290 */ /* 0x000fe400087fe4ff */
[----:B------:R-:W-:-:S04]  /*1070*/  MOV R2, UR4 ;  /* 0x0000000400027c02 */ /* 0x000fc80008000f00 */
[----:B------:R-:W-:-:S05]  /*1080*/  IMAD.U32 R3, RZ, RZ, UR5 ;  /* 0x00000005ff037e24 */ /* 0x000fca000f8e00ff */
[----:B------:R-:W3:Y:S01]  /*1090*/  LDG.E.CONSTANT R2, desc[UR16][R2.64] ;  /* 0x0000001002027981 */ /* 0x000ee2000c1e9900 */
[----:B------:R-:W4:Y:S01]  /*10a0*/  LDCU.64 UR4, c[0x0][0x390] ;  /* 0x00007200ff0477ac */ /* 0x000f220008000a00 */
[----:B---3--:R-:W-:-:S04]  /*10b0*/  ISETP.GE.AND P0, PT, R2, UR9, PT ;  /* 0x0000000902007c0c */ /* 0x008fc8000bf06270 */
[----:B------:R-:W-:-:S13]  /*10c0*/  ISETP.LT.OR P0, PT, R2, RZ, P0 ;  /* 0x000000ff0200720c */ /* 0x000fda0000701670 */
[----:B0-2---:R-:W0:Y:S01]  /*10d0*/  @!P0 LDC.64 R6, c[0x0][0x380] ;  /* 0x0000e000ff068b82 */ /* 0x005e220000000a00 */
[----:B-1----:R-:W-:-:S05]  /*10e0*/  @!P0 IADD3 R0, P1, PT, R2, UR18, RZ ;  /* 0x0000001202008c10 */ /* 0x002fca000ff3e0ff */
[----:B------:R-:W-:Y:S01]  /*10f0*/  @!P0 IMAD.X R5, RZ, RZ, UR11, P1 ;  /* 0x0000000bff058e24 */ /* 0x000fe200088e06ff */
[----:B0-----:R-:W-:-:S04]  /*1100*/  @!P0 LEA R4, P1, R0, R6, 0x2 ;  /* 0x0000000600048211 */ /* 0x001fc800078210ff */
[----:B------:R-:W-:Y:S01]  /*1110*/  @!P0 LEA.HI.X R5, R0, R7, R5, 0x2, P1 ;  /* 0x0000000700058211 */ /* 0x000fe200008f1405 */
[----:B------:R-:W-:-:S06]  /*1120*/  HFMA2 R0, -RZ, RZ, 0, 0 ;  /* 0x00000000ff007431 */ /* 0x000fcc00000001ff */
[----:B------:R-:W2:Y:S01]  /*1130*/  @!P0 LDG.E.CONSTANT R0, desc[UR16][R4.64] ;  /* 0x0000001004008981 */ /* 0x000ea2000c1e9900 */
[----:B----4-:R-:W-:-:S04]  /*1140*/  UIADD3 UR4, UP0, UPT, UR7, UR4, URZ ;  /* 0x0000000407047290 */ /* 0x010fc8000ff1e0ff */
[----:B------:R-:W-:Y:S02]  /*1150*/  UIADD3.X UR5, UPT, UPT, UR6, UR5, URZ, UP0, !UPT ;  /* 0x0000000506057290 */ /* 0x000fe400087fe4ff */
[----:B------:R-:W-:-:S04]  /*1160*/  IMAD.U32 R2, RZ, RZ, UR4 ;  /* 0x00000004ff027e24 */ /* 0x000fc8000f8e00ff */
[----:B------:R-:W-:-:S05]  /*1170*/  IMAD.U32 R3, RZ, RZ, UR5 ;  /* 0x00000005ff037e24 */ /* 0x000fca000f8e00ff */
[----:B--2---:R3:W-:Y:S01]  /*1180*/  STG.E desc[UR16][R2.64], R0 ;  /* 0x0000000002007986 */ /* 0x0047e2000c101910 */
[----:B------:R-:W-:-:S07]  /*1190*/  FADD R19, R19, R0 ;  /* 0x0000000013137221 */ /* 0x000fce0000000000 */
.L_x_3:
[----:B---3--:R-:W-:-:S07]  /*11a0*/  FADD R3, R19, 9.999999682655225389e-21 ;  /* 0x1e3ce50813037421 */ /* 0x008fce0000000000 */
.L_x_0:
[----:B------:R-:W3:Y:S02]  /*11b0*/  LDCU UR4, c[0x0][0x3a4] ;  /* 0x00007480ff0477ac */ /* 0x000ee40008000800 */
[----:B---3--:R-:W-:-:S09]  /*11c0*/  UISETP.NE.AND UP0, UPT, UR4, URZ, UPT ;  /* 0x000000ff0400728c */ /* 0x008fd2000bf05270 */
[----:B------:R-:W-:Y:S05]  /*11d0*/  BRA.U !UP0, `(.L_x_6) ;  /* 0x0000001108407547 */ /* 0x000fea000b800000 */
[----:B------:R-:W3:Y:S02]  /*11e0*/  LDC R2, c[0x0][0x3a0] ;  /* 0x0000e800ff027b82 */ /* 0x000ee40000000800 */
[----:B---3--:R-:W-:-:S13]  /*11f0*/  ISETP.GE.AND P0, PT, R2, 0x1, PT ;  /* 0x000000010200780c */ /* 0x008fda0003f06270 */
[----:B------:R-:W-:Y:S05]  /*1200*/  @!P0 EXIT ;  /* 0x000000000000894d */ /* 0x000fea0003800000 */
[C---:B------:R-:W-:Y:S01]  /*1210*/  ISETP.GE.U32.AND P0, PT, R2.reuse, 0x8, PT ;  /* 0x000000080200780c */ /* 0x040fe20003f06070 */
[C---:B0-----:R-:W-:Y:S01]  /*1220*/  IMAD.WIDE.U32 R4, R2.reuse, UR22, RZ ;  /* 0x0000001602047c25 */ /* 0x041fe2000f8e00ff */
[----:B------:R-:W-:Y:S02]  /*1230*/  LOP3.LUT R14, R2, 0x7, RZ, 0xc0, !PT ;  /* 0x00000007020e7812 */ /* 0x000fe400078ec0ff */
[----:B-12---:R-:W-:-:S09]  /*1240*/  MOV R9, RZ ;  /* 0x000000ff00097202 */ /* 0x006fd20000000f00 */
[----:B------:R-:W-:Y:S05]  /*1250*/  @!P0 BRA `(.L_x_7) ;  /* 0x0000000400fc8947 */ /* 0x000fea0003800000 */
[----:B------:R-:W0:Y:S01]  /*1260*/  LDC.64 R12, c[0x0][0x390] ;  /* 0x0000e400ff0c7b82 */ /* 0x000e220000000a00 */
[----:B------:R-:W-:Y:S01]  /*1270*/  LOP3.LUT R9, R2, 0x7ffffff8, RZ, 0xc0, !PT ;  /* 0x7ffffff802097812 */ /* 0x000fe200078ec0ff */
[----:B------:R-:W1:Y:S04]  /*1280*/  LDCU UR4, c[0x0][0x3a8] ;  /* 0x00007500ff0477ac */ /* 0x000e680008000800 */
[----:B------:R-:W-:Y:S01]  /*1290*/  IMAD.MOV R2, RZ, RZ, -R9 ;  /* 0x000000ffff027224 */ /* 0x000fe200078e0a09 */
[----:B0-----:R-:W-:-:S04]  /*12a0*/  LEA R0, P0, R4, R12, 0x2 ;  /* 0x0000000c04007211 */ /* 0x001fc800078010ff */
[----:B------:R-:W-:Y:S02]  /*12b0*/  IADD3 R0, P1, PT, R0, 0x10, RZ ;  /* 0x0000001000007810 */ /* 0x000fe40007f3e0ff */
[----:B------:R-:W-:-:S05]  /*12c0*/  LEA.HI.X R13, R4, R13, R5, 0x2, P0 ;  /* 0x0000000d040d7211 */ /* 0x000fca00000f1405 */
[----:B-1----:R-:W-:-:S07]  /*12d0*/  IMAD.X R13, RZ, RZ, R13, P1 ;  /* 0x000000ffff0d7224 */ /* 0x002fce00008e060d */
.L_x_16:
[----:B------:R-:W-:Y:S01]  /*12e0*/  MOV R6, R0 ;  /* 0x0000000000067202 */ /* 0x000fe20000000f00 */
[----:B------:R-:W-:-:S05]  /*12f0*/  IMAD.MOV.U32 R7, RZ, RZ, R13 ;  /* 0x000000ffff077224 */ /* 0x000fca00078e000d */
[----:B------:R-:W2:Y:S01]  /*1300*/  LDG.E R0, desc[UR16][R6.64+-0x10] ;  /* 0xfffff01006007981 */ /* 0x000ea2000c1e1900 */
[----:B------:R-:W0:Y:S02]  /*1310*/  MUFU.RCP R8, R3 ;  /* 0x0000000300087308 */ /* 0x000e240000001000 */
[----:B0-----:R-:W-:-:S04]  /*1320*/  FFMA R11, R8, -R3, 1 ;  /* 0x3f800000080b7423 */ /* 0x001fc80000000803 */
[----:B------:R-:W-:Y:S02]  /*1330*/  FFMA R11, R8, R11, R8 ;  /* 0x0000000b080b7223 */ /* 0x000fe40000000008 */
[----:B--2---:R-:W0:Y:S02]  /*1340*/  FCHK P0, R0, R3 ;  /* 0x0000000300007302 */ /* 0x004e240000000000 */
[----:B------:R-:W-:-:S04]  /*1350*/  FFMA R8, R0, R11, RZ ;  /* 0x0000000b00087223 */ /* 0x000fc800000000ff */
[----:B------:R-:W-:-:S04]  /*1360*/  FFMA R10, R8, -R3, R0 ;  /* 0x80000003080a7223 */ /* 0x000fc80000000000 */
[----:B------:R-:W-:Y:S01]  /*1370*/  FFMA R8, R11, R10, R8 ;  /* 0x0000000a0b087223 */ /* 0x000fe20000000008 */
[----:B0-----:R-:W-:Y:S06]  /*1380*/  @!P0 BRA `(.L_x_8) ;  /* 0x00000000000c8947 */ /* 0x001fec0003800000 */
[----:B------:R-:W-:-:S07]  /*1390*/  MOV R8, 0x13b0 ;  /* 0x000013b000087802 */ /* 0x000fce0000000f00 */
[----:B------:R-:W-:Y:S05]  /*13a0*/  CALL.REL.NOINC `($__internal_0_$__cuda_sm3x_div_rn_noftz_f32_slowpath) ;  /* 0x0000001800247944 */ /* 0x000fea0003c00000 */
[----:B------:R-:W-:-:S07]  /*13b0*/  IMAD.MOV.U32 R8, RZ, RZ, R0 ;  /* 0x000000ffff087224 */ /* 0x000fce00078e0000 */
.L_x_8:
[----:B------:R-:W2:Y:S01]  /*13c0*/  LDG.E R15, desc[UR16][R6.64+-0xc] ;  /* 0xfffff410060f7981 */ /* 0x000ea2000c1e1900 */
[----:B------:R-:W0:Y:S01]  /*13d0*/  MUFU.RCP R0, R3 ;  /* 0x0000000300007308 */ /* 0x000e220000001000 */
[----:B------:R-:W-:-:S05]  /*13e0*/  FMUL R11, R8, UR4 ;  /* 0x00000004080b7c20 */ /* 0x000fca0008400000 */
[----:B------:R1:W-:Y:S01]  /*13f0*/  STG.E desc[UR16][R6.64+-0x10], R11 ;  /* 0xfffff00b06007986 */ /* 0x0003e2000c101910 */
[----:B0-----:R-:W-:-:S04]  /*1400*/  FFMA R13, R0, -R3, 1 ;  /* 0x3f800000000d7423 */ /* 0x001fc80000000803 */
[----:B------:R-:W-:Y:S01]  /*1410*/  FFMA R0, R0, R13, R0 ;  /* 0x0000000d00007223 */ /* 0x000fe20000000000 */
[----:B--2---:R-:W0:Y:S03]  /*1420*/  FCHK P0, R15, R3 ;  /* 0x000000030f007302 */ /* 0x004e260000000000 */
[----:B------:R-:W-:-:S04]  /*1430*/  FFMA R8, R0, R15, RZ ;  /* 0x0000000f00087223 */ /* 0x000fc800000000ff */
[----:B------:R-:W-:-:S04]  /*1440*/  FFMA R13, R8, -R3, R15 ;  /* 0x80000003080d7223 */ /* 0x000fc8000000000f */
[----:B------:R-:W-:Y:S01]  /*1450*/  FFMA R0, R0, R13, R8 ;  /* 0x0000000d00007223 */ /* 0x000fe20000000008 */
[----:B01----:R-:W-:Y:S06]  /*1460*/  @!P0 BRA `(.L_x_9) ;  /* 0x00000000000c8947 */ /* 0x003fec0003800000 */
[----:B------:R-:W-:Y:S02]  /*1470*/  MOV R0, R15 ;  /* 0x0000000f00007202 */ /* 0x000fe40000000f00 */
[----:B------:R-:W-:-:S07]  /*1480*/  MOV R8, 0x14a0 ;  /* 0x000014a000087802 */ /* 0x000fce0000000f00 */
[----:B------:R-:W-:Y:S05]  /*1490*/  CALL.REL.NOINC `($__internal_0_$__cuda_sm3x_div_rn_noftz_f32_slowpath) ;  /* 0x0000001400e87944 */ /* 0x000fea0003c00000 */
.L_x_9:
        /* <DEDUP_REMOVED lines=11> */
[----:B------:R-:W-:Y:S01]  /*1550*/  IMAD.MOV.U32 R0, RZ, RZ, R15 ;  /* 0x000000ffff007224 */ /* 0x000fe200078e000f */
[----:B------:R-:W-:-:S07]  /*1560*/  MOV R8, 0x1580 ;  /* 0x0000158000087802 */ /* 0x000fce0000000f00 */
[----:B------:R-:W-:Y:S05]  /*1570*/  CALL.REL.NOINC `($__internal_0_$__cuda_sm3x_div_rn_noftz_f32_slowpath) ;  /* 0x0000001400b07944 */ /* 0x000fea0003c00000 */
.L_x_10:
        /* <DEDUP_REMOVED lines=14> */
.L_x_11:
        /* <DEDUP_REMOVED lines=14> */
.L_x_12:
        /* <DEDUP_REMOVED lines=14> */
.L_x_13:
        /* <DEDUP_REMOVED lines=14> */
.L_x_14:
        /* <DEDUP_REMOVED lines=14> */
.L_x_15:
[----:B------:R-:W-:Y:S01]  /*19e0*/  FMUL R11, R0, UR4 ;  /* 0x00000004000b7c20 */ /* 0x000fe20008400000 */
[----:B------:R-:W-:Y:S01]  /*19f0*/  VIADD R2, R2, 0x8 ;  /* 0x0000000802027836 */ /* 0x000fe20000000000 */
[----:B------:R-:W-:-:S03]  /*1a00*/  IADD3 R0, P1, PT, R6, 0x20, RZ ;  /* 0x0000002006007810 */ /* 0x000fc60007f3e0ff */
[----:B------:R0:W-:Y:S01]  /*1a10*/  STG.E desc[UR16][R6.64+0xc], R11 ;  /* 0x00000c0b06007986 */ /* 0x0001e2000c101910 */
[----:B------:R-:W-:Y:S01]  /*1a20*/  ISETP.NE.AND P0, PT, R2, RZ, PT ;  /* 0x000000ff0200720c */ /* 0x000fe20003f05270 */
[----:B------:R-:W-:-:S12]  /*1a30*/  IMAD.X R13, RZ, RZ, R7, P1 ;  /* 0x000000ffff0d7224 */ /* 0x000fd800008e0607 */
[----:B0-----:R-:W-:Y:S05]  /*1a40*/  @P0 BRA `(.L_x_16) ;  /* 0xfffffff800240947 */ /* 0x001fea000383ffff */
.L_x_7:
[----:B------:R-:W-:-:S13]  /*1a50*/  ISETP.NE.AND P0, PT, R14, RZ, PT ;  /* 0x000000ff0e00720c */ /* 0x000fda0003f05270 */
[----:B------:R-:W-:Y:S05]  /*1a60*/  @!P0 EXIT ;  /* 0x000000000000894d */ /* 0x000fea0003800000 */
[----:B------:R-:W0:Y:S01]  /*1a70*/  LDCU UR4, c[0x0][0x3a0] ;  /* 0x00007400ff0477ac */ /* 0x000e220008000800 */
[----:B------:R-:W-:Y:S01]  /*1a80*/  ISETP.GE.U32.AND P0, PT, R14, 0x4, PT ;  /* 0x000000040e00780c */ /* 0x000fe20003f06070 */
[----:B0-----:R-:W-:-:S12]  /*1a90*/  ULOP3.LUT UR4, UR4, 0x3, URZ, 0xc0, !UPT ;  /* 0x0000000304047892 */ /* 0x001fd8000f8ec0ff */
[----:B------:R-:W-:Y:S05]  /*1aa0*/  @!P0 BRA `(.L_x_17) ;  /* 0x0000000400088947 */ /* 0x000fea0003800000 */
[----:B------:R-:W0:Y:S01]  /*1ab0*/  LDC.64 R6, c[0x0][0x390] ;  /* 0x0000e400ff067b82 */ /* 0x000e220000000a00 */
[----:B------:R-:W-:-:S04]  /*1ac0*/  IADD3 R0, P0, PT, R4, R9, RZ ;  /* 0x0000000904007210 */ /* 0x000fc80007f1e0ff */
[----:B------:R-:W-:Y:S02]  /*1ad0*/  IADD3.X R2, PT, PT, RZ, R5, RZ, P0, !PT ;  /* 0x00000005ff027210 */ /* 0x000fe400007fe4ff */
[----:B0-----:R-:W-:-:S04]  /*1ae0*/  LEA R6, P0, R0, R6, 0x2 ;  /* 0x0000000600067211 */ /* 0x001fc800078010ff */
[----:B------:R-:W-:-:S05]  /*1af0*/  LEA.HI.X R7, R0, R7, R2, 0x2, P0 ;  /* 0x0000000700077211 */ /* 0x000fca00000f1402 */
        /* <DEDUP_REMOVED lines=9> */
[----:B------:R-:W-:Y:S01]  /*1b90*/  IMAD.MOV.U32 R0, RZ, RZ, R13 ;  /* 0x000000ffff007224 */ /* 0x000fe200078e000d */
[----:B------:R-:W-:-:S07]  /*1ba0*/  MOV R8, 0x1bc0 ;  /* 0x00001bc000087802 */ /* 0x000fce0000000f00 */
[----:B------:R-:W-:Y:S05]  /*1bb0*/  CALL.REL.NOINC `($__internal_0_$__cuda_sm3x_div_rn_noftz_f32_slowpath) ;  /* 0x0000001000207944 */ /* 0x000fea0003c00000 */
.L_x_18:
[----:B------:R-:W2:Y:S01]  /*1bc0*/  LDG.E R15, desc[UR16][R6.64+0x4] ;  /* 0x00000410060f7981 */ /* 0x000ea2000c1e1900 */
[----:B------:R-:W0:Y:S01]  /*1bd0*/  LDCU UR5, c[0x0][0x3a8] ;  /* 0x00007500ff0577ac */ /* 0x000e220008000800 */
[----:B------:R-:W1:Y:S01]  /*1be0*/  MUFU.RCP R2, R3 ;  /* 0x0000000300027308 */ /* 0x000e620000001000 */
[----:B0-----:R-:W-:Y:S01]  /*1bf0*/  FMUL R11, R0, UR5 ;  /* 0x00000005000b7c20 */ /* 0x001fe20008400000 */
[----:B-1----:R-:W-:-:S04]  /*1c00*/  FFMA R13, R2, -R3, 1 ;  /* 0x3f800000020d7423 */ /* 0x002fc80000000803 */
[----:B------:R0:W-:Y:S01]  /*1c10*/  STG.E desc[UR16][R6.64], R11 ;  /* 0x0000000b06007986 */ /* 0x0001e2000c101910 */
[----:B------:R-:W-:Y:S01]  /*1c20*/  FFMA R0, R2, R13, R2 ;  /* 0x0000000d02007223 */ /* 0x000fe20000000002 */
[----:B--2---:R-:W1:Y:S03]  /*1c30*/  FCHK P0, R15, R3 ;  /* 0x000000030f007302 */ /* 0x004e660000000000 */
[----:B------:R-:W-:-:S04]  /*1c40*/  FFMA R2, R0, R15, RZ ;  /* 0x0000000f00027223 */ /* 0x000fc800000000ff */
[----:B------:R-:W-:-:S04]  /*1c50*/  FFMA R13, R2, -R3, R15 ;  /* 0x80000003020d7223 */ /* 0x000fc8000000000f */
[----:B------:R-:W-:Y:S01]  /*1c60*/  FFMA R0, R0, R13, R2 ;  /* 0x0000000d00007223 */ /* 0x000fe20000000002 */
[----:B01----:R-:W-:Y:S06]  /*1c70*/  @!P0 BRA `(.L_x_19) ;  /* 0x00000000000c8947 */ /* 0x003fec0003800000 */
[----:B------:R-:W-:Y:S01]  /*1c80*/  IMAD.MOV.U32 R0, RZ, RZ, R15 ;  /* 0x000000ffff007224 */ /* 0x000fe200078e000f */
[----:B------:R-:W-:-:S07]  /*1c90*/  MOV R8, 0x1cb0 ;  /* 0x00001cb000087802 */ /* 0x000fce0000000f00 */
[----:B------:R-:W-:Y:S05]  /*1ca0*/  CALL.REL.NOINC `($__internal_0_$__cuda_sm3x_div_rn_noftz_f32_slowpath) ;  /* 0x0000000c00e47944 */ /* 0x000fea0003c00000 */
.L_x_19:
        /* <DEDUP_REMOVED lines=12> */
[----:B------:R-:W-:Y:S02]  /*1d70*/  MOV R0, R15 ;  /* 0x0000000f00007202 */ /* 0x000fe40000000f00 */
[----:B------:R-:W-:-:S07]  /*1d80*/  MOV R8, 0x1da0 ;  /* 0x00001da000087802 */ /* 0x000fce0000000f00 */
[----:B------:R-:W-:Y:S05]  /*1d90*/  CALL.REL.NOINC `($__internal_0_$__cuda_sm3x_div_rn_noftz_f32_slowpath) ;  /* 0x0000000c00a87944 */ /* 0x000fea0003c00000 */
.L_x_20:
        /* <DEDUP_REMOVED lines=15> */
.L_x_21:
[----:B------:R-:W0:Y:S01]  /*1e90*/  LDCU UR5, c[0x0][0x3a8] ;  /* 0x00007500ff0577ac */ /* 0x000e220008000800 */
[----:B------:R-:W-:Y:S02]  /*1ea0*/  VIADD R9, R9, 0x4 ;  /* 0x0000000409097836 */ /* 0x000fe40000000000 */
[----:B0-----:R-:W-:-:S05]  /*1eb0*/  FMUL R11, R0, UR5 ;  /* 0x00000005000b7c20 */ /* 0x001fca0008400000 */
[----:B------:R0:W-:Y:S02]  /*1ec0*/  STG.E desc[UR16][R6.64+0xc], R11 ;  /* 0x00000c0b06007986 */ /* 0x0001e4000c101910 */
.L_x_17:
[----:B------:R-:W-:-:S13]  /*1ed0*/  ISETP.NE.AND P0, PT, RZ, UR4, PT ;  /* 0x00000004ff007c0c */ /* 0x000fda000bf05270 */
[----:B------:R-:W-:Y:S05]  /*1ee0*/  @!P0 EXIT ;  /* 0x000000000000894d */ /* 0x000fea0003800000 */
[----:B------:R-:W-:-:S09]  /*1ef0*/  UISETP.NE.AND UP0, UPT, UR4, 0x1, UPT ;  /* 0x000000010400788c */ /* 0x000fd2000bf05270 */
[----:B------:R-:W-:Y:S05]  /*1f00*/  BRA.U !UP0, `(.L_x_22) ;  /* 0x0000000108907547 */ /* 0x000fea000b800000 */
[----:B0-----:R-:W0:Y:S01]  /*1f10*/  LDC.64 R6, c[0x0][0x390] ;  /* 0x0000e400ff067b82 */ /* 0x001e220000000a00 */
        /* <DEDUP_REMOVED lines=16> */
.L_x_23:
        /* <DEDUP_REMOVED lines=15> */
.L_x_24:
[----:B------:R-:W0:Y:S01]  /*2110*/  LDCU UR4, c[0x0][0x3a8] ;  /* 0x00007500ff0477ac */ /* 0x000e220008000800 */
[----:B------:R-:W-:Y:S01]  /*2120*/  IADD3 R9, PT, PT, R9, 0x2, RZ ;  /* 0x0000000209097810 */ /* 0x000fe20007ffe0ff */
[----:B0-----:R-:W-:-:S05]  /*2130*/  FMUL R11, R0, UR4 ;  /* 0x00000004000b7c20 */ /* 0x001fca0008400000 */
[----:B------:R1:W-:Y:S02]  /*2140*/  STG.E desc[UR16][R6.64+0x4], R11 ;  /* 0x0000040b06007986 */ /* 0x0003e4000c101910 */
.L_x_22:
[----:B------:R-:W2:Y:S02]  /*2150*/  LDC R0, c[0x0][0x3a0] ;  /* 0x0000e800ff007b82 */ /* 0x000ea40000000800 */
[----:B--2---:R-:W-:-:S04]  /*2160*/  LOP3.LUT R0, R0, 0x1, RZ, 0xc0, !PT ;  /* 0x0000000100007812 */ /* 0x004fc800078ec0ff */
[----:B------:R-:W-:-:S13]  /*2170*/  ISETP.NE.U32.AND P0, PT, R0, 0x1, PT ;  /* 0x000000010000780c */ /* 0x000fda0003f05070 */
[----:B------:R-:W-:Y:S05]  /*2180*/  @P0 EXIT ;  /* 0x000000000000094d */ /* 0x000fea0003800000 */
[----:B01----:R-:W0:Y:S01]  /*2190*/  LDC.64 R6, c[0x0][0x390] ;  /* 0x0000e400ff067b82 */ /* 0x003e220000000a00 */
[----:B------:R-:W-:-:S05]  /*21a0*/  IADD3 R9, P0, PT, R4, R9, RZ ;  /* 0x0000000904097210 */ /* 0x000fca0007f1e0ff */
[----:B------:R-:W-:Y:S01]  /*21b0*/  IMAD.X R0, RZ, RZ, R5, P0 ;  /* 0x000000ffff007224 */ /* 0x000fe200000e0605 */
        /* <DEDUP_REMOVED lines=14> */
.L_x_25:
[----:B------:R-:W0:Y:S02]  /*22a0*/  LDCU UR4, c[0x0][0x3a8] ;  /* 0x00007500ff0477ac */ /* 0x000e240008000800 */
[----:B0-----:R-:W-:-:S05]  /*22b0*/  FMUL R3, R0, UR4 ;  /* 0x0000000400037c20 */ /* 0x001fca0008400000 */
[----:B------:R-:W-:Y:S01]  /*22c0*/  STG.E desc[UR16][R4.64], R3 ;  /* 0x0000000304007986 */ /* 0x000fe2000c101910 */
[----:B------:R-:W-:Y:S05]  /*22d0*/  EXIT ;  /* 0x000000000000794d */ /* 0x000fea0003800000 */
.L_x_6:
[----:B--2---:R-:W2:Y:S08]  /*22e0*/  LDC R6, c[0x0][0x3a0] ;  /* 0x0000e800ff067b82 */ /* 0x004eb00000000800 */
[----:B-1----:R-:W1:Y:S01]  /*22f0*/  LDC R0, c[0x0][0x3a8] ;  /* 0x0000ea00ff007b82 */ /* 0x002e620000000800 */
[----:B--2---:R-:W-:-:S04]  /*2300*/  ISETP.GE.AND P0, PT, R6, 0x1, PT ;  /* 0x000000010600780c */ /* 0x004fc80003f06270 */
[----:B-1----:R-:W-:-:S13]  /*2310*/  FSETP.EQ.OR P0, PT, R0, 1, !P0 ;  /* 0x3f8000000000780b */ /* 0x002fda0004702400 */
[----:B------:R-:W-:Y:S05]  /*2320*/  @P0 EXIT ;  /* 0x000000000000094d */ /* 0x000fea0003800000 */
[C---:B------:R-:W-:Y:S01]  /*2330*/  ISETP.GE.U32.AND P0, PT, R6.reuse, 0x10, PT ;  /* 0x000000100600780c */ /* 0x040fe20003f06070 */
[C---:B------:R-:W-:Y:S01]  /*2340*/  IMAD.WIDE.U32 R2, R6.reuse, UR22, RZ ;  /* 0x0000001606027c25 */ /* 0x040fe2000f8e00ff */
[----:B------:R-:W-:-:S03]  /*2350*/  LOP3.LUT R20, R6, 0xf, RZ, 0xc0, !PT ;  /* 0x0000000f06147812 */ /* 0x000fc600078ec0ff */
[----:B0-----:R-:W-:Y:S01]  /*2360*/  HFMA2 R7, -RZ, RZ, 0, 0 ;  /* 0x00000000ff077431 */ /* 0x001fe200000001ff */
[----:B------:R-:W-:-:S07]  /*2370*/  ISETP.NE.AND P1, PT, R20, RZ, PT ;  /* 0x000000ff1400720c */ /* 0x000fce0003f25270 */
[----:B------:R-:W-:Y:S06]  /*2380*/  @!P0 BRA `(.L_x_26) ;  /* 0x0000000000f88947 */ /* 0x000fec0003800000 */
[----:B------:R-:W0:Y:S01]  /*2390*/  LDC.64 R4, c[0x0][0x390] ;  /* 0x0000e400ff047b82 */ /* 0x000e220000000a00 */
[----:B------:R-:W-:-:S05]  /*23a0*/  LOP3.LUT R7, R6, 0x7ffffff0, RZ, 0xc0, !PT ;  /* 0x7ffffff006077812 */ /* 0x000fca00078ec0ff */
[----:B------:R-:W-:Y:S01]  /*23b0*/  IMAD.MOV R8, RZ, RZ, -R7 ;  /* 0x000000ffff087224 */ /* 0x000fe200078e0a07 */
[----:B0-----:R-:W-:-:S04]  /*23c0*/  LEA R4, P2, R2, R4, 0x2 ;  /* 0x0000000402047211 */ /* 0x001fc800078410ff */
[----:B------:R-:W-:Y:S02]  /*23d0*/  IADD3 R10, P0, PT, R4, 0x20, RZ ;  /* 0x00000020040a7810 */ /* 0x000fe40007f1e0ff */
[----:B------:R-:W-:-:S05]  /*23e0*/  LEA.HI.X R5, R2, R5, R3, 0x2, P2 ;  /* 0x0000000502057211 */ /* 0x000fca00010f1403 */
[----:B------:R-:W-:-:S07]  /*23f0*/  IMAD.X R19, RZ, RZ, R5, P0 ;  /* 0x000000ffff137224 */ /* 0x000fce00000e0605 */
.L_x_27:
[----:B------:R-:W-:Y:S01]  /*2400*/  MOV R4, R10 ;  /* 0x0000000a00047202 */ /* 0x000fe20000000f00 */
[----:B------:R-:W-:-:S05]  /*2410*/  IMAD.MOV.U32 R5, RZ, RZ, R19 ;  /* 0x000000ffff057224 */ /* 0x000fca00078e0013 */
[----:B------:R-:W2:Y:S04]  /*2420*/  LDG.E R12, desc[UR16][R4.64+-0x1c] ;  /* 0xffffe410040c7981 */ /* 0x000ea8000c1e1900 */
[----:B------:R-:W3:Y:S04]  /*2430*/  LDG.E R14, desc[UR16][R4.64+-0x18] ;  /* 0xffffe810040e7981 */ /* 0x000ee8000c1e1900 */
[----:B------:R-:W4:Y:S04]  /*2440*/  LDG.E R16, desc[UR16][R4.64+-0x14] ;  /* 0xffffec1004107981 */ /* 0x000f28000c1e1900 */
[----:B------:R-:W5:Y:S04]  /*2450*/  LDG.E R18, desc[UR16][R4.64+-0x10] ;  /* 0xfffff01004127981 */ /* 0x000f68000c1e1900 */
        /* <DEDUP_REMOVED lines=11> */
[----:B------:R-:W5:Y:S01]  /*2510*/  LDG.E R19, desc[UR16][R4.64+-0x4] ;  /* 0xfffffc1004137981 */ /* 0x000f62000c1e1900 */
[----:B------:R-:W-:-:S05]  /*2520*/  VIADD R8, R8, 0x10 ;  /* 0x0000001008087836 */ /* 0x000fca0000000000 */
[----:B------:R-:W-:Y:S01]  /*2530*/  ISETP.NE.AND P0, PT, R8, RZ, PT ;  /* 0x000000ff0800720c */ /* 0x000fe20003f05270 */
[-C--:B--2---:R-:W-:Y:S01]  /*2540*/  FMUL R12, R12, R0.reuse ;  /* 0x000000000c0c7220 */ /* 0x084fe20000400000 */
[-C--:B---3--:R-:W-:Y:S01]  /*2550*/  FMUL R14, R14, R0.reuse ;  /* 0x000000000e0e7220 */ /* 0x088fe20000400000 */
[-C--:B----4-:R-:W-:Y:S01]  /*2560*/  FMUL R16, R16, R0.reuse ;  /* 0x0000000010107220 */ /* 0x090fe20000400000 */
[-C--:B-----5:R-:W-:Y:S01]  /*2570*/  FMUL R18, R18, R0.reuse ;  /* 0x0000000012127220 */ /* 0x0a0fe20000400000 */
[-C--:B------:R-:W-:Y:S01]  /*2580*/  FMUL R29, R29, R0.reuse ;  /* 0x000000001d1d7220 */ /* 0x080fe20000400000 */
        /* <DEDUP_REMOVED lines=9> */
[----:B------:R-:W-:Y:S04]  /*2620*/  STG.E desc[UR16][R4.64+-0x1c], R12 ;  /* 0xffffe40c04007986 */ /* 0x000fe8000c101910 */
        /* <DEDUP_REMOVED lines=12> */
[----:B------:R-:W-:Y:S01]  /*26f0*/  STG.E desc[UR16][R4.64+0x1c], R11 ;  /* 0x00001c0b04007986 */ /* 0x000fe2000c101910 */
[-C--:B------:R-:W-:Y:S01]  /*2700*/  FMUL R10, R10, R0.reuse ;  /* 0x000000000a0a7220 */ /* 0x080fe20000400000 */
[----:B------:R-:W-:-:S04]  /*2710*/  FMUL R19, R19, R0 ;  /* 0x0000000013137220 */ /* 0x000fc80000400000 */
[----:B------:R0:W-:Y:S04]  /*2720*/  STG.E desc[UR16][R4.64+-0x20], R10 ;  /* 0xffffe00a04007986 */ /* 0x0001e8000c101910 */
[----:B------:R1:W-:Y:S01]  /*2730*/  STG.E desc[UR16][R4.64+-0x4], R19 ;  /* 0xfffffc1304007986 */ /* 0x0003e2000c101910 */
[----:B0-----:R-:W-:-:S04]  /*2740*/  IADD3 R10, P2, PT, R4, 0x40, RZ ;  /* 0x00000040040a7810 */ /* 0x001fc80007f5e0ff */
[----:B-1----:R-:W-:Y:S01]  /*2750*/  IADD3.X R19, PT, PT, RZ, R5, RZ, P2, !PT ;  /* 0x00000005ff137210 */ /* 0x002fe200017fe4ff */
[----:B------:R-:W-:Y:S08]  /*2760*/  @P0 BRA `(.L_x_27) ;  /* 0xfffffffc00240947 */ /* 0x000ff0000383ffff */
.L_x_26:
[----:B------:R-:W-:Y:S05]  /*2770*/  @!P1 EXIT ;  /* 0x000000000000994d */ /* 0x000fea0003800000 */
[----:B------:R-:W-:Y:S02]  /*2780*/  ISETP.GE.U32.AND P0, PT, R20, 0x8, PT ;  /* 0x000000081400780c */ /* 0x000fe40003f06070 */
[----:B------:R-:W-:-:S04]  /*2790*/  LOP3.LUT R12, R6, 0x7, RZ, 0xc0, !PT ;  /* 0x00000007060c7812 */ /* 0x000fc800078ec0ff */
[----:B------:R-:W-:-:S07]  /*27a0*/  ISETP.NE.AND P1, PT, R12, RZ, PT ;  /* 0x000000ff0c00720c */ /* 0x000fce0003f25270 */
[----:B------:R-:W-:Y:S06]  /*27b0*/  @!P0 BRA `(.L_x_28) ;  /* 0x0000000000788947 */ /* 0x000fec0003800000 */
[----:B------:R-:W0:Y:S01]  /*27c0*/  LDC.64 R10, c[0x0][0x390] ;  /* 0x0000e400ff0a7b82 */ /* 0x000e220000000a00 */
[----:B------:R-:W-:-:S05]  /*27d0*/  IADD3 R5, P0, PT, R2, R7, RZ ;  /* 0x0000000702057210 */ /* 0x000fca0007f1e0ff */
[----:B------:R-:W-:Y:S01]  /*27e0*/  IMAD.X R8, RZ, RZ, R3, P0 ;  /* 0x000000ffff087224 */ /* 0x000fe200000e0603 */
[----:B0-----:R-:W-:-:S04]  /*27f0*/  LEA R4, P0, R5, R10, 0x2 ;  /* 0x0000000a05047211 */ /* 0x001fc800078010ff */
[----:B------:R-:W-:-:S05]  /*2800*/  LEA.HI.X R5, R5, R11, R8, 0x2, P0 ;  /* 0x0000000b05057211 */ /* 0x000fca00000f1408 */
[----:B------:R-:W2:Y:S04]  /*2810*/  LDG.E R9, desc[UR16][R4.64] ;  /* 0x0000001004097981 */ /* 0x000ea8000c1e1900 */
[----:B------:R-:W3:Y:S04]  /*2820*/  LDG.E R11, desc[UR16][R4.64+0x4] ;  /* 0x00000410040b7981 */ /* 0x000ee8000c1e1900 */
[----:B------:R-:W4:Y:S04]  /*2830*/  LDG.E R13, desc[UR16][R4.64+0x8] ;  /* 0x00000810040d7981 */ /* 0x000f28000c1e1900 */
[----:B------:R-:W5:Y:S04]  /*2840*/  LDG.E R15, desc[UR16][R4.64+0xc] ;  /* 0x00000c10040f7981 */ /* 0x000f68000c1e1900 */
[----:B------:R-:W5:Y:S04]  /*2850*/  LDG.E R17, desc[UR16][R4.64+0x10] ;  /* 0x0000101004117981 */ /* 0x000f68000c1e1900 */
[----:B------:R-:W5:Y:S04]  /*2860*/  LDG.E R19, desc[UR16][R4.64+0x14] ;  /* 0x0000141004137981 */ /* 0x000f68000c1e1900 */
[----:B------:R-:W5:Y:S04]  /*2870*/  LDG.E R21, desc[UR16][R4.64+0x18] ;  /* 0x0000181004157981 */ /* 0x000f68000c1e1900 */
[----:B------:R-:W5:Y:S01]  /*2880*/  LDG.E R23, desc[UR16][R4.64+0x1c] ;  /* 0x00001c1004177981 */ /* 0x000f62000c1e1900 */
[----:B------:R-:W-:-:S02]  /*2890*/  VIADD R7, R7, 0x8 ;  /* 0x0000000807077836 */ /* 0x000fc40000000000 */
[-C--:B--2---:R-:W-:Y:S01]  /*28a0*/  FMUL R9, R9, R0.reuse ;  /* 0x0000000009097220 */ /* 0x084fe20000400000 */
[----:B---3--:R-:W-:-:S04]  /*28b0*/  FMUL R11, R11, R0 ;  /* 0x000000000b0b7220 */ /* 0x008fc80000400000 */
[----:B------:R0:W-:Y:S01]  /*28c0*/  STG.E desc[UR16][R4.64], R9 ;  /* 0x0000000904007986 */ /* 0x0001e2000c101910 */
[----:B----4-:R-:W-:-:S03]  /*28d0*/  FMUL R13, R13, R0 ;  /* 0x000000000d0d7220 */ /* 0x010fc60000400000 */
[----:B------:R0:W-:Y:S01]  /*28e0*/  STG.E desc[UR16][R4.64+0x4], R11 ;  /* 0x0000040b04007986 */ /* 0x0001e2000c101910 */
[----:B-----5:R-:W-:-:S03]  /*28f0*/  FMUL R15, R15, R0 ;  /* 0x000000000f0f7220 */ /* 0x020fc60000400000 */
[----:B------:R0:W-:Y:S01]  /*2900*/  STG.E desc[UR16][R4.64+0x8], R13 ;  /* 0x0000080d04007986 */ /* 0x0001e2000c101910 */
[----:B------:R-:W-:-:S03]  /*2910*/  FMUL R17, R17, R0 ;  /* 0x0000000011117220 */ /* 0x000fc60000400000 */
[----:B------:R0:W-:Y:S01]  /*2920*/  STG.E desc[UR16][R4.64+0xc], R15 ;  /* 0x00000c0f04007986 */ /* 0x0001e2000c101910 */
[----:B------:R-:W-:-:S03]  /*2930*/  FMUL R19, R19, R0 ;  /* 0x0000000013137220 */ /* 0x000fc60000400000 */
[----:B------:R0:W-:Y:S01]  /*2940*/  STG.E desc[UR16][R4.64+0x10], R17 ;  /* 0x0000101104007986 */ /* 0x0001e2000c101910 */
[----:B------:R-:W-:-:S03]  /*2950*/  FMUL R21, R21, R0 ;  /* 0x0000000015157220 */ /* 0x000fc60000400000 */
[----:B------:R0:W-:Y:S01]  /*2960*/  STG.E desc[UR16][R4.64+0x14], R19 ;  /* 0x0000141304007986 */ /* 0x0001e2000c101910 */
[----:B------:R-:W-:-:S03]  /*2970*/  FMUL R23, R23, R0 ;  /* 0x0000000017177220 */ /* 0x000fc60000400000 */
[----:B------:R0:W-:Y:S04]  /*2980*/  STG.E desc[UR16][R4.64+0x18], R21 ;  /* 0x0000181504007986 */ /* 0x0001e8000c101910 */
[----:B------:R0:W-:Y:S02]  /*2990*/  STG.E desc[UR16][R4.64+0x1c], R23 ;  /* 0x00001c1704007986 */ /* 0x0001e4000c101910 */
.L_x_28:
[----:B------:R-:W-:Y:S05]  /*29a0*/  @!P1 EXIT ;  /* 0x000000000000994d */ /* 0x000fea0003800000 */
[----:B------:R-:W-:Y:S02]  /*29b0*/  ISETP.GE.U32.AND P0, PT, R12, 0x4, PT ;  /* 0x000000040c00780c */ /* 0x000fe40003f06070 */
[----:B------:R-:W-:-:S04]  /*29c0*/  LOP3.LUT R6, R6, 0x3, RZ, 0xc0, !PT ;  /* 0x0000000306067812 */ /* 0x000fc800078ec0ff */
[----:B------:R-:W-:-:S07]  /*29d0*/  ISETP.NE.AND P1, PT, R6, RZ, PT ;  /* 0x000000ff0600720c */ /* 0x000fce0003f25270 */
[----:B------:R-:W-:Y:S06]  /*29e0*/  @!P0 BRA `(.L_x_29) ;  /* 0x0000000000488947 */ /* 0x000fec0003800000 */
[----:B0-----:R-:W0:Y:S01]  /*29f0*/  LDC.64 R10, c[0x0][0x390] ;  /* 0x0000e400ff0a7b82 */ /* 0x001e220000000a00 */
[----:B------:R-:W-:-:S04]  /*2a00*/  IADD3 R5, P0, PT, R2, R7, RZ ;  /* 0x0000000702057210 */ /* 0x000fc80007f1e0ff */
[----:B------:R-:W-:Y:S02]  /*2a10*/  IADD3.X R8, PT, PT, RZ, R3, RZ, P0, !PT ;  /* 0x00000003ff087210 */ /* 0x000fe400007fe4ff */
[----:B0-----:R-:W-:-:S04]  /*2a20*/  LEA R4, P0, R5, R10, 0x2 ;  /* 0x0000000a05047211 */ /* 0x001fc800078010ff */
[----:B------:R-:W-:-:S05]  /*2a30*/  LEA.HI.X R5, R5, R11, R8, 0x2, P0 ;  /* 0x0000000b05057211 */ /* 0x000fca00000f1408 */
[----:B------:R-:W2:Y:S04]  /*2a40*/  LDG.E R9, desc[UR16][R4.64] ;  /* 0x0000001004097981 */ /* 0x000ea8000c1e1900 */
[----:B------:R-:W3:Y:S04]  /*2a50*/  LDG.E R11, desc[UR16][R4.64+0x4] ;  /* 0x00000410040b7981 */ /* 0x000ee8000c1e1900 */
[----:B------:R-:W4:Y:S04]  /*2a60*/  LDG.E R13, desc[UR16][R4.64+0x8] ;  /* 0x00000810040d7981 */ /* 0x000f28000c1e1900 */
        /* <DEDUP_REMOVED lines=8> */
[----:B------:R1:W-:Y:S04]  /*2af0*/  STG.E desc[UR16][R4.64+0x8], R13 ;  /* 0x0000080d04007986 */ /* 0x0003e8000c101910 */
[----:B------:R1:W-:Y:S02]  /*2b00*/  STG.E desc[UR16][R4.64+0xc], R15 ;  /* 0x00000c0f04007986 */ /* 0x0003e4000c101910 */
.L_x_29:
[----:B------:R-:W-:Y:S05]  /*2b10*/  @!P1 EXIT ;  /* 0x000000000000994d */ /* 0x000fea0003800000 */
[----:B01----:R-:W0:Y:S01]  /*2b20*/  LDC.64 R4, c[0x0][0x390] ;  /* 0x0000e400ff047b82 */ /* 0x003e220000000a00 */
[----:B------:R-:W-:Y:S01]  /*2b30*/  IADD3 R7, P0, PT, R2, R7, RZ ;  /* 0x0000000702077210 */ /* 0x000fe20007f1e0ff */
[----:B------:R-:W1:Y:S01]  /*2b40*/  LDCU UR4, c[0x0][0x3a8] ;  /* 0x00007500ff0477ac */ /* 0x000e620008000800 */
[----:B------:R-:W-:Y:S02]  /*2b50*/  IADD3 R0, PT, PT, -R6, RZ, RZ ;  /* 0x000000ff06007210 */ /* 0x000fe40007ffe1ff */
[----:B0-----:R-:W-:Y:S01]  /*2b60*/  LEA R2, P1, R7, R4, 0x2 ;  /* 0x0000000407027211 */ /* 0x001fe200078210ff */
[----:B------:R-:W-:-:S05]  /*2b70*/  IMAD.X R4, RZ, RZ, R3, P0 ;  /* 0x000000ffff047224 */ /* 0x000fca00000e0603 */
[----:B-1----:R-:W-:-:S07]  /*2b80*/  LEA.HI.X R3, R7, R5, R4, 0x2, P1 ;  /* 0x0000000507037211 */ /* 0x002fce00008f1404 */
.L_x_30:
[----:B------:R-:W2:Y:S01]  /*2b90*/  LDG.E R4, desc[UR16][R2.64] ;  /* 0x0000001002047981 */ /* 0x000ea2000c1e1900 */
[----:B------:R-:W-:-:S05]  /*2ba0*/  VIADD R0, R0, 0x1 ;  /* 0x0000000100007836 */ /* 0x000fca0000000000 */
[----:B------:R-:W-:Y:S01]  /*2bb0*/  ISETP.NE.AND P0, PT, R0, RZ, PT ;  /* 0x000000ff0000720c */ /* 0x000fe20003f05270 */
[----:B--2---:R-:W-:Y:S01]  /*2bc0*/  FMUL R5, R4, UR4 ;  /* 0x0000000404057c20 */ /* 0x004fe20008400000 */
[----:B------:R-:W-:-:S04]  /*2bd0*/  IADD3 R4, P1, PT, R2, 0x4, RZ ;  /* 0x0000000402047810 */ /* 0x000fc80007f3e0ff */
[----:B------:R0:W-:Y:S01]  /*2be0*/  STG.E desc[UR16][R2.64], R5 ;  /* 0x0000000502007986 */ /* 0x0001e2000c101910 */
[----:B------:R-:W-:-:S06]  /*2bf0*/  IMAD.X R6, RZ, RZ, R3, P1 ;  /* 0x000000ffff067224 */ /* 0x000fcc00008e0603 */
[----:B------:R-:W-:Y:S05]  /*2c00*/  @!P0 EXIT ;  /* 0x000000000000894d */ /* 0x000fea0003800000 */
[----:B0-----:R-:W-:Y:S01]  /*2c10*/  MOV R2, R4 ;  /* 0x0000000400027202 */ /* 0x001fe20000000f00 */
[----:B------:R-:W-:Y:S01]  /*2c20*/  IMAD.MOV.U32 R3, RZ, RZ, R6 ;  /* 0x000000ffff037224 */ /* 0x000fe200078e0006 */
[----:B------:R-:W-:Y:S06]  /*2c30*/  BRA `(.L_x_30) ;  /* 0xfffffffc00d47947 */ /* 0x000fec000383ffff */
        .weak           $__internal_0_$__cuda_sm3x_div_rn_noftz_f32_slowpath
        .type           $__internal_0_$__cuda_sm3x_div_rn_noftz_f32_slowpath,@function
        .size           $__internal_0_$__cuda_sm3x_div_rn_noftz_f32_slowpath,(.L_x_40 - $__internal_0_$__cuda_sm3x_div_rn_noftz_f32_slowpath)
$__internal_0_$__cuda_sm3x_div_rn_noftz_f32_slowpath:
[--C-:B------:R-:W-:Y:S01]  /*2c40*/  SHF.R.U32.HI R10, RZ, 0x17, R3.reuse ;  /* 0x00000017ff0a7819 */ /* 0x100fe20000011603 */
[----:B------:R-:W-:Y:S01]  /*2c50*/  IMAD.MOV.U32 R13, RZ, RZ, R3 ;  /* 0x000000ffff0d7224 */ /* 0x000fe200078e0003 */
[----:B------:R-:W-:Y:S02]  /*2c60*/  SHF.R.U32.HI R11, RZ, 0x17, R0 ;  /* 0x00000017ff0b7819 */ /* 0x000fe40000011600 */
[----:B------:R-:W-:Y:S02]  /*2c70*/  LOP3.LUT R10, R10, 0xff, RZ, 0xc0, !PT ;  /* 0x000000ff0a0a7812 */ /* 0x000fe400078ec0ff */
[----:B------:R-:W-:-:S03]  /*2c80*/  LOP3.LUT R17, R11, 0xff, RZ, 0xc0, !PT ;  /* 0x000000ff0b117812 */ /* 0x000fc600078ec0ff */
[----:B------:R-:W-:Y:S01]  /*2c90*/  VIADD R15, R10, 0xffffffff ;  /* 0xffffffff0a0f7836 */ /* 0x000fe20000000000 */
[----:B------:R-:W-:-:S04]  /*2ca0*/  IADD3 R12, PT, PT, R17, -0x1, RZ ;  /* 0xffffffff110c7810 */ /* 0x000fc80007ffe0ff */
[----:B------:R-:W-:-:S04]  /*2cb0*/  ISETP.GT.U32.AND P0, PT, R15, 0xfd, PT ;  /* 0x000000fd0f00780c */ /* 0x000fc80003f04070 */
[----:B------:R-:W-:-:S13]  /*2cc0*/  ISETP.GT.U32.OR P0, PT, R12, 0xfd, P0 ;  /* 0x000000fd0c00780c */ /* 0x000fda0000704470 */
[----:B------:R-:W-:Y:S01]  /*2cd0*/  @!P0 IMAD.MOV.U32 R11, RZ, RZ, RZ ;  /* 0x000000ffff0b8224 */ /* 0x000fe200078e00ff */
[----:B------:R-:W-:Y:S06]  /*2ce0*/  @!P0 BRA `(.L_x_31) ;  /* 0x00000000005c8947 */ /* 0x000fec0003800000 */
[----:B------:R-:W-:Y:S02]  /*2cf0*/  FSETP.GTU.FTZ.AND P0, PT, |R0|, +INF , PT ;  /* 0x7f8000000000780b */ /* 0x000fe40003f1c200 */
[----:B------:R-:W-:-:S04]  /*2d00*/  FSETP.GTU.FTZ.AND P1, PT, |R3|, +INF , PT ;  /* 0x7f8000000300780b */ /* 0x000fc80003f3c200 */
[----:B------:R-:W-:-:S13]  /*2d10*/  PLOP3.LUT P0, PT, P0, P1, PT, 0xf8, 0x8f ;  /* 0x00000000008f781c */ /* 0x000fda0000703f70 */
[----:B------:R-:W-:Y:S05]  /*2d20*/  @P0 BRA `(.L_x_32) ;  /* 0x0000000400440947 */ /* 0x000fea0003800000 */
[----:B------:R-:W-:-:S13]  /*2d30*/  LOP3.LUT P0, RZ, R13, 0x7fffffff, R0, 0xc8, !PT ;  /* 0x7fffffff0dff7812 */ /* 0x000fda000780c800 */
[----:B------:R-:W-:Y:S05]  /*2d40*/  @!P0 BRA `(.L_x_33) ;  /* 0x0000000400348947 */ /* 0x000fea0003800000 */
[C---:B------:R-:W-:Y:S02]  /*2d50*/  FSETP.NEU.FTZ.AND P0, PT, |R0|.reuse, +INF , PT ;  /* 0x7f8000000000780b */ /* 0x040fe40003f1d200 */
[----:B------:R-:W-:Y:S02]  /*2d60*/  FSETP.NEU.FTZ.AND P2, PT, |R3|, +INF , PT ;  /* 0x7f8000000300780b */ /* 0x000fe40003f5d200 */
[----:B------:R-:W-:-:S11]  /*2d70*/  FSETP.NEU.FTZ.AND P1, PT, |R0|, +INF , PT ;  /* 0x7f8000000000780b */ /* 0x000fd60003f3d200 */
[----:B------:R-:W-:Y:S05]  /*2d80*/  @!P2 BRA !P0, `(.L_x_33) ;  /* 0x000000040024a947 */ /* 0x000fea0004000000 */
[----:B------:R-:W-:-:S04]  /*2d90*/  LOP3.LUT P0, RZ, R0, 0x7fffffff, RZ, 0xc0, !PT ;  /* 0x7fffffff00ff7812 */ /* 0x000fc8000780c0ff */
[----:B------:R-:W-:-:S13]  /*2da0*/  PLOP3.LUT P0, PT, P2, P0, PT, 0x2f, 0xf2 ;  /* 0x0000000000f2781c */ /* 0x000fda0001700577 */
[----:B------:R-:W-:Y:S05]  /*2db0*/  @P0 BRA `(.L_x_34) ;  /* 0x0000000400100947 */ /* 0x000fea0003800000 */
[----:B------:R-:W-:-:S04]  /*2dc0*/  LOP3.LUT P0, RZ, R13, 0x7fffffff, RZ, 0xc0, !PT ;  /* 0x7fffffff0dff7812 */ /* 0x000fc8000780c0ff */
[----:B------:R-:W-:-:S13]  /*2dd0*/  PLOP3.LUT P0, PT, P1, P0, PT, 0x2f, 0xf2 ;  /* 0x0000000000f2781c */ /* 0x000fda0000f00577 */
[----:B------:R-:W-:Y:S05]  /*2de0*/  @P0 BRA `(.L_x_35) ;  /* 0x0000000000f80947 */ /* 0x000fea0003800000 */
[----:B------:R-:W-:Y:S02]  /*2df0*/  ISETP.GE.AND P0, PT, R12, RZ, PT ;  /* 0x000000ff0c00720c */ /* 0x000fe40003f06270 */
[----:B------:R-:W-:-:S11]  /*2e00*/  ISETP.GE.AND P1, PT, R15, RZ, PT ;  /* 0x000000ff0f00720c */ /* 0x000fd60003f26270 */
[----:B------:R-:W-:Y:S01]  /*2e10*/  @P0 MOV R11, RZ ;  /* 0x000000ff000b0202 */ /* 0x000fe20000000f00 */
[----:B------:R-:W-:Y:S02]  /*2e20*/  @!P0 IMAD.MOV.U32 R11, RZ, RZ, -0x40 ;  /* 0xffffffc0ff0b8424 */ /* 0x000fe400078e00ff */
[----:B------:R-:W-:Y:S01]  /*2e30*/  @!P0 FFMA R0, R0, 1.84467440737095516160e+19, RZ ;  /* 0x5f80000000008823 */ /* 0x000fe200000000ff */
[----:B------:R-:W-:Y:S01]  /*2e40*/  @!P1 FFMA R13, R3, 1.84467440737095516160e+19, RZ ;  /* 0x5f800000030d9823 */ /* 0x000fe200000000ff */
[----:B------:R-:W-:-:S07]  /*2e50*/  @!P1 VIADD R11, R11, 0x40 ;  /* 0x000000400b0b9836 */ /* 0x000fce0000000000 */
.L_x_31:
[----:B------:R-:W-:Y:S01]  /*2e60*/  LEA R12, R10, 0xc0800000, 0x17 ;  /* 0xc08000000a0c7811 */ /* 0x000fe200078eb8ff */
[----:B------:R-:W-:-:S03]  /*2e70*/  VIADD R17, R17, 0xffffff81 ;  /* 0xffffff8111117836 */ /* 0x000fc60000000000 */
[----:B------:R-:W-:Y:S01]  /*2e80*/  IADD3 R16, PT, PT, -R12, R13, RZ ;  /* 0x0000000d0c107210 */ /* 0x000fe20007ffe1ff */
[----:B------:R-:W-:-:S03]  /*2e90*/  IMAD R0, R17, -0x800000, R0 ;  /* 0xff80000011007824 */ /* 0x000fc600078e0200 */
[----:B------:R0:W1:Y:S01]  /*2ea0*/  MUFU.RCP R13, R16 ;  /* 0x00000010000d7308 */ /* 0x0000620000001000 */
[----:B------:R-:W-:Y:S01]  /*2eb0*/  FADD.FTZ R15, -R16, -RZ ;  /* 0x800000ff100f7221 */ /* 0x000fe20000010100 */
[----:B0-----:R-:W-:-:S05]  /*2ec0*/  IADD3 R16, PT, PT, R17, 0x7f, -R10 ;  /* 0x0000007f11107810 */ /* 0x001fca0007ffe80a */
[----:B------:R-:W-:Y:S02]  /*2ed0*/  IMAD.IADD R11, R16, 0x1, R11 ;  /* 0x00000001100b7824 */ /* 0x000fe400078e020b */
[----:B-1----:R-:W-:-:S04]  /*2ee0*/  FFMA R12, R13, R15, 1 ;  /* 0x3f8000000d0c7423 */ /* 0x002fc8000000000f */
[----:B------:R-:W-:-:S04]  /*2ef0*/  FFMA R13, R13, R12, R13 ;  /* 0x0000000c0d0d7223 */ /* 0x000fc8000000000d */
[----:B------:R-:W-:-:S04]  /*2f00*/  FFMA R12, R0, R13, RZ ;  /* 0x0000000d000c7223 */ /* 0x000fc800000000ff */
[----:B------:R-:W-:-:S04]  /*2f10*/  FFMA R18, R15, R12, R0 ;  /* 0x0000000c0f127223 */ /* 0x000fc80000000000 */
[----:B------:R-:W-:-:S04]  /*2f20*/  FFMA R12, R13, R18, R12 ;  /* 0x000000120d0c7223 */ /* 0x000fc8000000000c */
[----:B------:R-:W-:-:S04]  /*2f30*/  FFMA R15, R15, R12, R0 ;  /* 0x0000000c0f0f7223 */ /* 0x000fc80000000000 */
[----:B------:R-:W-:-:S05]  /*2f40*/  FFMA R0, R13, R15, R12 ;  /* 0x0000000f0d007223 */ /* 0x000fca000000000c */
[----:B------:R-:W-:-:S04]  /*2f50*/  SHF.R.U32.HI R10, RZ, 0x17, R0 ;  /* 0x00000017ff0a7819 */ /* 0x000fc80000011600 */
[----:B------:R-:W-:-:S04]  /*2f60*/  LOP3.LUT R10, R10, 0xff, RZ, 0xc0, !PT ;  /* 0x000000ff0a0a7812 */ /* 0x000fc800078ec0ff */
[----:B------:R-:W-:-:S05]  /*2f70*/  IADD3 R16, PT, PT, R10, R11, RZ ;  /* 0x0000000b0a107210 */ /* 0x000fca0007ffe0ff */
[----:B------:R-:W-:-:S05]  /*2f80*/  VIADD R10, R16, 0xffffffff ;  /* 0xffffffff100a7836 */ /* 0x000fca0000000000 */
[----:B------:R-:W-:-:S13]  /*2f90*/  ISETP.GE.U32.AND P0, PT, R10, 0xfe, PT ;  /* 0x000000fe0a00780c */ /* 0x000fda0003f06070 */
[----:B------:R-:W-:Y:S05]  /*2fa0*/  @!P0 BRA `(.L_x_36) ;  /* 0x0000000000808947 */ /* 0x000fea0003800000 */
[----:B------:R-:W-:-:S13]  /*2fb0*/  ISETP.GT.AND P0, PT, R16, 0xfe, PT ;  /* 0x000000fe1000780c */ /* 0x000fda0003f04270 */
[----:B------:R-:W-:Y:S05]  /*2fc0*/  @P0 BRA `(.L_x_37) ;  /* 0x00000000006c0947 */ /* 0x000fea0003800000 */
[----:B------:R-:W-:-:S13]  /*2fd0*/  ISETP.GE.AND P0, PT, R16, 0x1, PT ;  /* 0x000000011000780c */ /* 0x000fda0003f06270 */
[----:B------:R-:W-:Y:S05]  /*2fe0*/  @P0 BRA `(.L_x_38) ;  /* 0x0000000000980947 */ /* 0x000fea0003800000 */
[----:B------:R-:W-:Y:S02]  /*2ff0*/  ISETP.GE.AND P0, PT, R16, -0x18, PT ;  /* 0xffffffe81000780c */ /* 0x000fe40003f06270 */
[----:B------:R-:W-:-:S11]  /*3000*/  LOP3.LUT R0, R0, 0x80000000, RZ, 0xc0, !PT ;  /* 0x8000000000007812 */ /* 0x000fd600078ec0ff */
[----:B------:R-:W-:Y:S05]  /*3010*/  @!P0 BRA `(.L_x_38) ;  /* 0x00000000008c8947 */ /* 0x000fea0003800000 */
[CCC-:B------:R-:W-:Y:S01]  /*3020*/  FFMA.RZ R10, R13.reuse, R15.reuse, R12.reuse ;  /* 0x0000000f0d0a7223 */ /* 0x1c0fe2000000c00c */
[C---:B------:R-:W-:Y:S02]  /*3030*/  ISETP.NE.AND P2, PT, R16.reuse, RZ, PT ;  /* 0x000000ff1000720c */ /* 0x040fe40003f45270 */
[----:B------:R-:W-:Y:S02]  /*3040*/  ISETP.NE.AND P1, PT, R16, RZ, PT ;  /* 0x000000ff1000720c */ /* 0x000fe40003f25270 */
[----:B------:R-:W-:Y:S01]  /*3050*/  LOP3.LUT R11, R10, 0x7fffff, RZ, 0xc0, !PT ;  /* 0x007fffff0a0b7812 */ /* 0x000fe200078ec0ff */
[CCC-:B------:R-:W-:Y:S01]  /*3060*/  FFMA.RP R10, R13.reuse, R15.reuse, R12.reuse ;  /* 0x0000000f0d0a7223 */ /* 0x1c0fe2000000800c */
[----:B------:R-:W-:Y:S01]  /*3070*/  FFMA.RM R13, R13, R15, R12 ;  /* 0x0000000f0d0d7223 */ /* 0x000fe2000000400c */
[C---:B------:R-:W-:Y:S01]  /*3080*/  VIADD R12, R16.reuse, 0x20 ;  /* 0x00000020100c7836 */ /* 0x040fe20000000000 */
[----:B------:R-:W-:Y:S02]  /*3090*/  LOP3.LUT R11, R11, 0x800000, RZ, 0xfc, !PT ;  /* 0x008000000b0b7812 */ /* 0x000fe400078efcff */
[----:B------:R-:W-:-:S02]  /*30a0*/  IADD3 R15, PT, PT, -R16, RZ, RZ ;  /* 0x000000ff100f7210 */ /* 0x000fc40007ffe1ff */
[----:B------:R-:W-:Y:S02]  /*30b0*/  SHF.L.U32 R12, R11, R12, RZ ;  /* 0x0000000c0b0c7219 */ /* 0x000fe400000006ff */
[----:B------:R-:W-:Y:S02]  /*30c0*/  FSETP.NEU.FTZ.AND P0, PT, R10, R13, PT ;  /* 0x0000000d0a00720b */ /* 0x000fe40003f1d000 */
[----:B------:R-:W-:Y:S02]  /*30d0*/  SEL R10, R15, RZ, P2 ;  /* 0x000000ff0f0a7207 */ /* 0x000fe40001000000 */
[----:B------:R-:W-:Y:S02]  /*30e0*/  ISETP.NE.AND P1, PT, R12, RZ, P1 ;  /* 0x000000ff0c00720c */ /* 0x000fe40000f25270 */
[----:B------:R-:W-:Y:S02]  /*30f0*/  SHF.R.U32.HI R10, RZ, R10, R11 ;  /* 0x0000000aff0a7219 */ /* 0x000fe4000001160b */
[----:B------:R-:W-:-:S02]  /*3100*/  PLOP3.LUT P0, PT, P0, P1, PT, 0xf8, 0x8f ;  /* 0x00000000008f781c */ /* 0x000fc40000703f70 */
[----:B------:R-:W-:Y:S02]  /*3110*/  SHF.R.U32.HI R12, RZ, 0x1, R10 ;  /* 0x00000001ff0c7819 */ /* 0x000fe4000001160a */
[----:B------:R-:W-:-:S04]  /*3120*/  SEL R11, RZ, 0x1, !P0 ;  /* 0x00000001ff0b7807 */ /* 0x000fc80004000000 */
[----:B------:R-:W-:-:S04]  /*3130*/  LOP3.LUT R11, R11, 0x1, R12, 0xf8, !PT ;  /* 0x000000010b0b7812 */ /* 0x000fc800078ef80c */
[----:B------:R-:W-:-:S05]  /*3140*/  LOP3.LUT R11, R11, R10, RZ, 0xc0, !PT ;  /* 0x0000000a0b0b7212 */ /* 0x000fca00078ec0ff */
[----:B------:R-:W-:-:S05]  /*3150*/  IMAD.IADD R11, R12, 0x1, R11 ;  /* 0x000000010c0b7824 */ /* 0x000fca00078e020b */
[----:B------:R-:W-:Y:S01]  /*3160*/  LOP3.LUT R0, R11, R0, RZ, 0xfc, !PT ;  /* 0x000000000b007212 */ /* 0x000fe200078efcff */
[----:B------:R-:W-:Y:S06]  /*3170*/  BRA `(.L_x_38) ;  /* 0x0000000000347947 */ /* 0x000fec0003800000 */
.L_x_37:
[----:B------:R-:W-:-:S04]  /*3180*/  LOP3.LUT R0, R0, 0x80000000, RZ, 0xc0, !PT ;  /* 0x8000000000007812 */ /* 0x000fc800078ec0ff */
[----:B------:R-:W-:Y:S01]  /*3190*/  LOP3.LUT R0, R0, 0x7f800000, RZ, 0xfc, !PT ;  /* 0x7f80000000007812 */ /* 0x000fe200078efcff */
[----:B------:R-:W-:Y:S06]  /*31a0*/  BRA `(.L_x_38) ;  /* 0x0000000000287947 */ /* 0x000fec0003800000 */
.L_x_36:
[----:B------:R-:W-:Y:S01]  /*31b0*/  IMAD R0, R11, 0x800000, R0 ;  /* 0x008000000b007824 */ /* 0x000fe200078e0200 */
[----:B------:R-:W-:Y:S06]  /*31c0*/  BRA `(.L_x_38) ;  /* 0x0000000000207947 */ /* 0x000fec0003800000 */
.L_x_35:
[----:B------:R-:W-:-:S04]  /*31d0*/  LOP3.LUT R0, R13, 0x80000000, R0, 0x48, !PT ;  /* 0x800000000d007812 */ /* 0x000fc800078e4800 */
[----:B------:R-:W-:Y:S01]  /*31e0*/  LOP3.LUT R0, R0, 0x7f800000, RZ, 0xfc, !PT ;  /* 0x7f80000000007812 */ /* 0x000fe200078efcff */
[----:B------:R-:W-:Y:S06]  /*31f0*/  BRA `(.L_x_38) ;  /* 0x0000000000147947 */ /* 0x000fec0003800000 */
.L_x_34:
[----:B------:R-:W-:Y:S01]  /*3200*/  LOP3.LUT R0, R13, 0x80000000, R0, 0x48, !PT ;  /* 0x800000000d007812 */ /* 0x000fe200078e4800 */
[----:B------:R-:W-:Y:S06]  /*3210*/  BRA `(.L_x_38) ;  /* 0x00000000000c7947 */ /* 0x000fec0003800000 */
.L_x_33:
[----:B------:R-:W0:Y:S01]  /*3220*/  MUFU.RSQ R0, -QNAN ;  /* 0xffc0000000007908 */ /* 0x000e220000001400 */
[----:B------:R-:W-:Y:S05]  /*3230*/  BRA `(.L_x_38) ;  /* 0x0000000000047947 */ /* 0x000fea0003800000 */
.L_x_32:
[----:B------:R-:W-:-:S07]  /*3240*/  FADD.FTZ R0, R0, R3 ;  /* 0x0000000300007221 */ /* 0x000fce0000010000 */
.L_x_38:
[----:B------:R-:W-:Y:S01]  /*3250*/  MOV R10, R8 ;  /* 0x00000008000a7202 */ /* 0x000fe20000000f00 */
[----:B------:R-:W-:-:S04]  /*3260*/  IMAD.MOV.U32 R11, RZ, RZ, 0x0 ;  /* 0x00000000ff0b7424 */ /* 0x000fc800078e00ff */
[----:B0-----:R-:W-:Y:S05]  /*3270*/  RET.REL.NODEC R10 `(_Z19gather_alpha_kernelPKfPKiPfiiiif) ;  /* 0xffffffcc0a607950 */ /* 0x001fea0003c3ffff */
.L_x_39:
[----:B------:R-:W-:-:S00]  /*3280*/  BRA `(.L_x_39) ;  /* 0xfffffffc00fc7947 */ /* 0x000fc0000383ffff */
[----:B------:R-:W-:-:S00]  /*3290*/  NOP ;  /* 0x0000000000007918 */ /* 0x000fc00000000000 */
        /* <DEDUP_REMOVED lines=14> */
.L_x_40:


//--------------------- .nv.shared.reserved.0     --------------------------
	.section	.nv.shared.reserved.0,"aw",@nobits
	.weak		__nv_reservedSMEM_offset_0_alias
	.size		__nv_reservedSMEM_offset_0_alias, 0, 64
	.other		__nv_reservedSMEM_offset_0_alias,@"STO_CUDA_RESERVED_SHARED STV_DEFAULT"
__nv_reservedSMEM_offset_0_alias:
	.zero		0
	.zero		64


//--------------------- .nv.constant0._Z19gather_alpha_kernelPKfPKiPfiiiif --------------------------
	.section	.nv.constant0._Z19gather_alpha_kernelPKfPKiPfiiiif,"a",@progbits
	.sectionflags	@""
	.align	4
.nv.constant0._Z19gather_alpha_kernelPKfPKiPfiiiif:
	.zero		940


//--------------------- SYMBOLS --------------------------

	.type		.nv.reservedSmem.offset0,@object
	.size		.nv.reservedSmem.offset0,0x4
